//
// Generated by NVIDIA NVVM Compiler
//
// Compiler Build ID: CL-36424714
// Cuda compilation tools, release 13.0, V13.0.88
// Based on NVVM 20.0.0
//

.version 9.0
.target sm_100
.address_size 64

	// .globl	_Z11kernel_tanhPfm

.visible .entry _Z11kernel_tanhPfm(
	.param .u64 .ptr .align 1 _Z11kernel_tanhPfm_param_0,
	.param .u64 _Z11kernel_tanhPfm_param_1
)
{
	.reg .pred 	%p<40>;
	.reg .b32 	%f<241>;
	.reg .b64 	%rd<44>;

	ld.param.u64 	%rd16, [_Z11kernel_tanhPfm_param_0];
	ld.param.u64 	%rd15, [_Z11kernel_tanhPfm_param_1];
	cvta.to.global.u64 	%rd1, %rd16;
	setp.eq.s64 	%p1, %rd15, 0;
	@%p1 bra 	$L__BB0_12;
	and.b64  	%rd2, %rd15, 7;
	setp.lt.u64 	%p2, %rd15, 8;
	mov.b64 	%rd42, 0;
	@%p2 bra 	$L__BB0_4;
	and.b64  	%rd42, %rd15, -8;
	add.s64 	%rd39, %rd1, 16;
	mov.u64 	%rd40, %rd42;
$L__BB0_3:
	.pragma "nounroll";
	ld.global.f32 	%f1, [%rd39+-16];
	abs.f32 	%f2, %f1;
	mul.f32 	%f3, %f2, 0f4038AA3B;
	ex2.approx.ftz.f32 	%f4, %f3;
	add.f32 	%f5, %f4, 0f3F800000;
	rcp.approx.ftz.f32 	%f6, %f5;
	fma.rn.f32 	%f7, %f6, 0fC0000000, 0f3F800000;
	setp.ge.f32 	%p3, %f2, 0f41102CB4;
	selp.f32 	%f8, 0f3F800000, %f7, %p3;
	copysign.f32 	%f9, %f1, %f8;
	mul.f32 	%f10, %f1, %f1;
	fma.rn.f32 	%f11, %f10, 0f3C80F082, 0fBD563CAE;
	fma.rn.f32 	%f12, %f11, %f10, 0f3E085941;
	fma.rn.f32 	%f13, %f12, %f10, 0fBEAAA9ED;
	fma.rn.f32 	%f14, %f13, %f10, 0f00000000;
	fma.rn.f32 	%f15, %f14, %f1, %f1;
	setp.ge.f32 	%p4, %f2, 0f3F19999A;
	selp.f32 	%f16, %f9, %f15, %p4;
	st.global.f32 	[%rd39+-16], %f16;
	ld.global.f32 	%f17, [%rd39+-12];
	abs.f32 	%f18, %f17;
	mul.f32 	%f19, %f18, 0f4038AA3B;
	ex2.approx.ftz.f32 	%f20, %f19;
	add.f32 	%f21, %f20, 0f3F800000;
	rcp.approx.ftz.f32 	%f22, %f21;
	fma.rn.f32 	%f23, %f22, 0fC0000000, 0f3F800000;
	setp.ge.f32 	%p5, %f18, 0f41102CB4;
	selp.f32 	%f24, 0f3F800000, %f23, %p5;
	copysign.f32 	%f25, %f17, %f24;
	mul.f32 	%f26, %f17, %f17;
	fma.rn.f32 	%f27, %f26, 0f3C80F082, 0fBD563CAE;
	fma.rn.f32 	%f28, %f27, %f26, 0f3E085941;
	fma.rn.f32 	%f29, %f28, %f26, 0fBEAAA9ED;
	fma.rn.f32 	%f30, %f29, %f26, 0f00000000;
	fma.rn.f32 	%f31, %f30, %f17, %f17;
	setp.ge.f32 	%p6, %f18, 0f3F19999A;
	selp.f32 	%f32, %f25, %f31, %p6;
	st.global.f32 	[%rd39+-12], %f32;
	ld.global.f32 	%f33, [%rd39+-8];
	abs.f32 	%f34, %f33;
	mul.f32 	%f35, %f34, 0f4038AA3B;
	ex2.approx.ftz.f32 	%f36, %f35;
	add.f32 	%f37, %f36, 0f3F800000;
	rcp.approx.ftz.f32 	%f38, %f37;
	fma.rn.f32 	%f39, %f38, 0fC0000000, 0f3F800000;
	setp.ge.f32 	%p7, %f34, 0f41102CB4;
	selp.f32 	%f40, 0f3F800000, %f39, %p7;
	copysign.f32 	%f41, %f33, %f40;
	mul.f32 	%f42, %f33, %f33;
	fma.rn.f32 	%f43, %f42, 0f3C80F082, 0fBD563CAE;
	fma.rn.f32 	%f44, %f43, %f42, 0f3E085941;
	fma.rn.f32 	%f45, %f44, %f42, 0fBEAAA9ED;
	fma.rn.f32 	%f46, %f45, %f42, 0f00000000;
	fma.rn.f32 	%f47, %f46, %f33, %f33;
	setp.ge.f32 	%p8, %f34, 0f3F19999A;
	selp.f32 	%f48, %f41, %f47, %p8;
	st.global.f32 	[%rd39+-8], %f48;
	ld.global.f32 	%f49, [%rd39+-4];
	abs.f32 	%f50, %f49;
	mul.f32 	%f51, %f50, 0f4038AA3B;
	ex2.approx.ftz.f32 	%f52, %f51;
	add.f32 	%f53, %f52, 0f3F800000;
	rcp.approx.ftz.f32 	%f54, %f53;
	fma.rn.f32 	%f55, %f54, 0fC0000000, 0f3F800000;
	setp.ge.f32 	%p9, %f50, 0f41102CB4;
	selp.f32 	%f56, 0f3F800000, %f55, %p9;
	copysign.f32 	%f57, %f49, %f56;
	mul.f32 	%f58, %f49, %f49;
	fma.rn.f32 	%f59, %f58, 0f3C80F082, 0fBD563CAE;
	fma.rn.f32 	%f60, %f59, %f58, 0f3E085941;
	fma.rn.f32 	%f61, %f60, %f58, 0fBEAAA9ED;
	fma.rn.f32 	%f62, %f61, %f58, 0f00000000;
	fma.rn.f32 	%f63, %f62, %f49, %f49;
	setp.ge.f32 	%p10, %f50, 0f3F19999A;
	selp.f32 	%f64, %f57, %f63, %p10;
	st.global.f32 	[%rd39+-4], %f64;
	ld.global.f32 	%f65, [%rd39];
	abs.f32 	%f66, %f65;
	mul.f32 	%f67, %f66, 0f4038AA3B;
	ex2.approx.ftz.f32 	%f68, %f67;
	add.f32 	%f69, %f68, 0f3F800000;
	rcp.approx.ftz.f32 	%f70, %f69;
	fma.rn.f32 	%f71, %f70, 0fC0000000, 0f3F800000;
	setp.ge.f32 	%p11, %f66, 0f41102CB4;
	selp.f32 	%f72, 0f3F800000, %f71, %p11;
	copysign.f32 	%f73, %f65, %f72;
	mul.f32 	%f74, %f65, %f65;
	fma.rn.f32 	%f75, %f74, 0f3C80F082, 0fBD563CAE;
	fma.rn.f32 	%f76, %f75, %f74, 0f3E085941;
	fma.rn.f32 	%f77, %f76, %f74, 0fBEAAA9ED;
	fma.rn.f32 	%f78, %f77, %f74, 0f00000000;
	fma.rn.f32 	%f79, %f78, %f65, %f65;
	setp.ge.f32 	%p12, %f66, 0f3F19999A;
	selp.f32 	%f80, %f73, %f79, %p12;
	st.global.f32 	[%rd39], %f80;
	ld.global.f32 	%f81, [%rd39+4];
	abs.f32 	%f82, %f81;
	mul.f32 	%f83, %f82, 0f4038AA3B;
	ex2.approx.ftz.f32 	%f84, %f83;
	add.f32 	%f85, %f84, 0f3F800000;
	rcp.approx.ftz.f32 	%f86, %f85;
	fma.rn.f32 	%f87, %f86, 0fC0000000, 0f3F800000;
	setp.ge.f32 	%p13, %f82, 0f41102CB4;
	selp.f32 	%f88, 0f3F800000, %f87, %p13;
	copysign.f32 	%f89, %f81, %f88;
	mul.f32 	%f90, %f81, %f81;
	fma.rn.f32 	%f91, %f90, 0f3C80F082, 0fBD563CAE;
	fma.rn.f32 	%f92, %f91, %f90, 0f3E085941;
	fma.rn.f32 	%f93, %f92, %f90, 0fBEAAA9ED;
	fma.rn.f32 	%f94, %f93, %f90, 0f00000000;
	fma.rn.f32 	%f95, %f94, %f81, %f81;
	setp.ge.f32 	%p14, %f82, 0f3F19999A;
	selp.f32 	%f96, %f89, %f95, %p14;
	st.global.f32 	[%rd39+4], %f96;
	ld.global.f32 	%f97, [%rd39+8];
	abs.f32 	%f98, %f97;
	mul.f32 	%f99, %f98, 0f4038AA3B;
	ex2.approx.ftz.f32 	%f100, %f99;
	add.f32 	%f101, %f100, 0f3F800000;
	rcp.approx.ftz.f32 	%f102, %f101;
	fma.rn.f32 	%f103, %f102, 0fC0000000, 0f3F800000;
	setp.ge.f32 	%p15, %f98, 0f41102CB4;
	selp.f32 	%f104, 0f3F800000, %f103, %p15;
	copysign.f32 	%f105, %f97, %f104;
	mul.f32 	%f106, %f97, %f97;
	fma.rn.f32 	%f107, %f106, 0f3C80F082, 0fBD563CAE;
	fma.rn.f32 	%f108, %f107, %f106, 0f3E085941;
	fma.rn.f32 	%f109, %f108, %f106, 0fBEAAA9ED;
	fma.rn.f32 	%f110, %f109, %f106, 0f00000000;
	fma.rn.f32 	%f111, %f110, %f97, %f97;
	setp.ge.f32 	%p16, %f98, 0f3F19999A;
	selp.f32 	%f112, %f105, %f111, %p16;
	st.global.f32 	[%rd39+8], %f112;
	ld.global.f32 	%f113, [%rd39+12];
	abs.f32 	%f114, %f113;
	mul.f32 	%f115, %f114, 0f4038AA3B;
	ex2.approx.ftz.f32 	%f116, %f115;
	add.f32 	%f117, %f116, 0f3F800000;
	rcp.approx.ftz.f32 	%f118, %f117;
	fma.rn.f32 	%f119, %f118, 0fC0000000, 0f3F800000;
	setp.ge.f32 	%p17, %f114, 0f41102CB4;
	selp.f32 	%f120, 0f3F800000, %f119, %p17;
	copysign.f32 	%f121, %f113, %f120;
	mul.f32 	%f122, %f113, %f113;
	fma.rn.f32 	%f123, %f122, 0f3C80F082, 0fBD563CAE;
	fma.rn.f32 	%f124, %f123, %f122, 0f3E085941;
	fma.rn.f32 	%f125, %f124, %f122, 0fBEAAA9ED;
	fma.rn.f32 	%f126, %f125, %f122, 0f00000000;
	fma.rn.f32 	%f127, %f126, %f113, %f113;
	setp.ge.f32 	%p18, %f114, 0f3F19999A;
	selp.f32 	%f128, %f121, %f127, %p18;
	st.global.f32 	[%rd39+12], %f128;
	add.s64 	%rd40, %rd40, -8;
	add.s64 	%rd39, %rd39, 32;
	setp.ne.s64 	%p19, %rd40, 0;
	@%p19 bra 	$L__BB0_3;
$L__BB0_4:
	setp.eq.s64 	%p20, %rd2, 0;
	@%p20 bra 	$L__BB0_12;
	and.b64  	%rd10, %rd15, 3;
	setp.lt.u64 	%p21, %rd2, 4;
	@%p21 bra 	$L__BB0_7;
	shl.b64 	%rd18, %rd42, 2;
	add.s64 	%rd19, %rd1, %rd18;
	ld.global.f32 	%f129, [%rd19];
	abs.f32 	%f130, %f129;
	mul.f32 	%f131, %f130, 0f4038AA3B;
	ex2.approx.ftz.f32 	%f132, %f131;
	add.f32 	%f133, %f132, 0f3F800000;
	rcp.approx.ftz.f32 	%f134, %f133;
	fma.rn.f32 	%f135, %f134, 0fC0000000, 0f3F800000;
	setp.ge.f32 	%p22, %f130, 0f41102CB4;
	selp.f32 	%f136, 0f3F800000, %f135, %p22;
	copysign.f32 	%f137, %f129, %f136;
	mul.f32 	%f138, %f129, %f129;
	fma.rn.f32 	%f139, %f138, 0f3C80F082, 0fBD563CAE;
	fma.rn.f32 	%f140, %f139, %f138, 0f3E085941;
	fma.rn.f32 	%f141, %f140, %f138, 0fBEAAA9ED;
	fma.rn.f32 	%f142, %f141, %f138, 0f00000000;
	fma.rn.f32 	%f143, %f142, %f129, %f129;
	setp.ge.f32 	%p23, %f130, 0f3F19999A;
	selp.f32 	%f144, %f137, %f143, %p23;
	st.global.f32 	[%rd19], %f144;
	add.s64 	%rd20, %rd18, 4;
	and.b64  	%rd21, %rd20, 17179869180;
	add.s64 	%rd22, %rd1, %rd21;
	ld.global.f32 	%f145, [%rd22];
	abs.f32 	%f146, %f145;
	mul.f32 	%f147, %f146, 0f4038AA3B;
	ex2.approx.ftz.f32 	%f148, %f147;
	add.f32 	%f149, %f148, 0f3F800000;
	rcp.approx.ftz.f32 	%f150, %f149;
	fma.rn.f32 	%f151, %f150, 0fC0000000, 0f3F800000;
	setp.ge.f32 	%p24, %f146, 0f41102CB4;
	selp.f32 	%f152, 0f3F800000, %f151, %p24;
	copysign.f32 	%f153, %f145, %f152;
	mul.f32 	%f154, %f145, %f145;
	fma.rn.f32 	%f155, %f154, 0f3C80F082, 0fBD563CAE;
	fma.rn.f32 	%f156, %f155, %f154, 0f3E085941;
	fma.rn.f32 	%f157, %f156, %f154, 0fBEAAA9ED;
	fma.rn.f32 	%f158, %f157, %f154, 0f00000000;
	fma.rn.f32 	%f159, %f158, %f145, %f145;
	setp.ge.f32 	%p25, %f146, 0f3F19999A;
	selp.f32 	%f160, %f153, %f159, %p25;
	st.global.f32 	[%rd22], %f160;
	add.s64 	%rd23, %rd18, 8;
	and.b64  	%rd24, %rd23, 17179869180;
	add.s64 	%rd25, %rd1, %rd24;
	ld.global.f32 	%f161, [%rd25];
	abs.f32 	%f162, %f161;
	mul.f32 	%f163, %f162, 0f4038AA3B;
	ex2.approx.ftz.f32 	%f164, %f163;
	add.f32 	%f165, %f164, 0f3F800000;
	rcp.approx.ftz.f32 	%f166, %f165;
	fma.rn.f32 	%f167, %f166, 0fC0000000, 0f3F800000;
	setp.ge.f32 	%p26, %f162, 0f41102CB4;
	selp.f32 	%f168, 0f3F800000, %f167, %p26;
	copysign.f32 	%f169, %f161, %f168;
	mul.f32 	%f170, %f161, %f161;
	fma.rn.f32 	%f171, %f170, 0f3C80F082, 0fBD563CAE;
	fma.rn.f32 	%f172, %f171, %f170, 0f3E085941;
	fma.rn.f32 	%f173, %f172, %f170, 0fBEAAA9ED;
	fma.rn.f32 	%f174, %f173, %f170, 0f00000000;
	fma.rn.f32 	%f175, %f174, %f161, %f161;
	setp.ge.f32 	%p27, %f162, 0f3F19999A;
	selp.f32 	%f176, %f169, %f175, %p27;
	st.global.f32 	[%rd25], %f176;
	add.s64 	%rd26, %rd18, 12;
	and.b64  	%rd27, %rd26, 17179869180;
	add.s64 	%rd28, %rd1, %rd27;
	ld.global.f32 	%f177, [%rd28];
	abs.f32 	%f178, %f177;
	mul.f32 	%f179, %f178, 0f4038AA3B;
	ex2.approx.ftz.f32 	%f180, %f179;
	add.f32 	%f181, %f180, 0f3F800000;
	rcp.approx.ftz.f32 	%f182, %f181;
	fma.rn.f32 	%f183, %f182, 0fC0000000, 0f3F800000;
	setp.ge.f32 	%p28, %f178, 0f41102CB4;
	selp.f32 	%f184, 0f3F800000, %f183, %p28;
	copysign.f32 	%f185, %f177, %f184;
	mul.f32 	%f186, %f177, %f177;
	fma.rn.f32 	%f187, %f186, 0f3C80F082, 0fBD563CAE;
	fma.rn.f32 	%f188, %f187, %f186, 0f3E085941;
	fma.rn.f32 	%f189, %f188, %f186, 0fBEAAA9ED;
	fma.rn.f32 	%f190, %f189, %f186, 0f00000000;
	fma.rn.f32 	%f191, %f190, %f177, %f177;
	setp.ge.f32 	%p29, %f178, 0f3F19999A;
	selp.f32 	%f192, %f185, %f191, %p29;
	st.global.f32 	[%rd28], %f192;
	add.s64 	%rd29, %rd42, 4;
	and.b64  	%rd42, %rd29, 4294967295;
$L__BB0_7:
	setp.eq.s64 	%p30, %rd10, 0;
	@%p30 bra 	$L__BB0_12;
	setp.eq.s64 	%p31, %rd10, 1;
	@%p31 bra 	$L__BB0_10;
	shl.b64 	%rd30, %rd42, 2;
	add.s64 	%rd31, %rd1, %rd30;
	ld.global.f32 	%f193, [%rd31];
	abs.f32 	%f194, %f193;
	mul.f32 	%f195, %f194, 0f4038AA3B;
	ex2.approx.ftz.f32 	%f196, %f195;
	add.f32 	%f197, %f196, 0f3F800000;
	rcp.approx.ftz.f32 	%f198, %f197;
	fma.rn.f32 	%f199, %f198, 0fC0000000, 0f3F800000;
	setp.ge.f32 	%p32, %f194, 0f41102CB4;
	selp.f32 	%f200, 0f3F800000, %f199, %p32;
	copysign.f32 	%f201, %f193, %f200;
	mul.f32 	%f202, %f193, %f193;
	fma.rn.f32 	%f203, %f202, 0f3C80F082, 0fBD563CAE;
	fma.rn.f32 	%f204, %f203, %f202, 0f3E085941;
	fma.rn.f32 	%f205, %f204, %f202, 0fBEAAA9ED;
	fma.rn.f32 	%f206, %f205, %f202, 0f00000000;
	fma.rn.f32 	%f207, %f206, %f193, %f193;
	setp.ge.f32 	%p33, %f194, 0f3F19999A;
	selp.f32 	%f208, %f201, %f207, %p33;
	st.global.f32 	[%rd31], %f208;
	add.s64 	%rd32, %rd30, 4;
	and.b64  	%rd33, %rd32, 17179869180;
	add.s64 	%rd34, %rd1, %rd33;
	ld.global.f32 	%f209, [%rd34];
	abs.f32 	%f210, %f209;
	mul.f32 	%f211, %f210, 0f4038AA3B;
	ex2.approx.ftz.f32 	%f212, %f211;
	add.f32 	%f213, %f212, 0f3F800000;
	rcp.approx.ftz.f32 	%f214, %f213;
	fma.rn.f32 	%f215, %f214, 0fC0000000, 0f3F800000;
	setp.ge.f32 	%p34, %f210, 0f41102CB4;
	selp.f32 	%f216, 0f3F800000, %f215, %p34;
	copysign.f32 	%f217, %f209, %f216;
	mul.f32 	%f218, %f209, %f209;
	fma.rn.f32 	%f219, %f218, 0f3C80F082, 0fBD563CAE;
	fma.rn.f32 	%f220, %f219, %f218, 0f3E085941;
	fma.rn.f32 	%f221, %f220, %f218, 0fBEAAA9ED;
	fma.rn.f32 	%f222, %f221, %f218, 0f00000000;
	fma.rn.f32 	%f223, %f222, %f209, %f209;
	setp.ge.f32 	%p35, %f210, 0f3F19999A;
	selp.f32 	%f224, %f217, %f223, %p35;
	st.global.f32 	[%rd34], %f224;
	add.s64 	%rd35, %rd42, 2;
	and.b64  	%rd42, %rd35, 4294967295;
$L__BB0_10:
	and.b64  	%rd36, %rd15, 1;
	setp.eq.b64 	%p36, %rd36, 1;
	not.pred 	%p37, %p36;
	@%p37 bra 	$L__BB0_12;
	shl.b64 	%rd37, %rd42, 2;
	add.s64 	%rd38, %rd1, %rd37;
	ld.global.f32 	%f225, [%rd38];
	abs.f32 	%f226, %f225;
	mul.f32 	%f227, %f226, 0f4038AA3B;
	ex2.approx.ftz.f32 	%f228, %f227;
	add.f32 	%f229, %f228, 0f3F800000;
	rcp.approx.ftz.f32 	%f230, %f229;
	fma.rn.f32 	%f231, %f230, 0fC0000000, 0f3F800000;
	setp.ge.f32 	%p38, %f226, 0f41102CB4;
	selp.f32 	%f232, 0f3F800000, %f231, %p38;
	copysign.f32 	%f233, %f225, %f232;
	mul.f32 	%f234, %f225, %f225;
	fma.rn.f32 	%f235, %f234, 0f3C80F082, 0fBD563CAE;
	fma.rn.f32 	%f236, %f235, %f234, 0f3E085941;
	fma.rn.f32 	%f237, %f236, %f234, 0fBEAAA9ED;
	fma.rn.f32 	%f238, %f237, %f234, 0f00000000;
	fma.rn.f32 	%f239, %f238, %f225, %f225;
	setp.ge.f32 	%p39, %f226, 0f3F19999A;
	selp.f32 	%f240, %f233, %f239, %p39;
	st.global.f32 	[%rd38], %f240;
$L__BB0_12:
	ret;

}
	// .globl	_Z10kernel_absPfm
.visible .entry _Z10kernel_absPfm(
	.param .u64 .ptr .align 1 _Z10kernel_absPfm_param_0,
	.param .u64 _Z10kernel_absPfm_param_1
)
{
	.reg .pred 	%p<10>;
	.reg .b32 	%f<59>;
	.reg .b64 	%rd<69>;

	ld.param.u64 	%rd21, [_Z10kernel_absPfm_param_0];
	ld.param.u64 	%rd20, [_Z10kernel_absPfm_param_1];
	cvta.to.global.u64 	%rd1, %rd21;
	setp.eq.s64 	%p1, %rd20, 0;
	@%p1 bra 	$L__BB1_12;
	and.b64  	%rd2, %rd20, 15;
	setp.lt.u64 	%p2, %rd20, 16;
	mov.b64 	%rd65, 0;
	@%p2 bra 	$L__BB1_4;
	and.b64  	%rd65, %rd20, -16;
	add.s64 	%rd62, %rd1, 32;
	mov.u64 	%rd63, %rd65;
$L__BB1_3:
	.pragma "nounroll";
	ld.global.f32 	%f1, [%rd62+-32];
	abs.f32 	%f2, %f1;
	st.global.f32 	[%rd62+-32], %f2;
	ld.global.f32 	%f3, [%rd62+-28];
	abs.f32 	%f4, %f3;
	st.global.f32 	[%rd62+-28], %f4;
	ld.global.f32 	%f5, [%rd62+-24];
	abs.f32 	%f6, %f5;
	st.global.f32 	[%rd62+-24], %f6;
	ld.global.f32 	%f7, [%rd62+-20];
	abs.f32 	%f8, %f7;
	st.global.f32 	[%rd62+-20], %f8;
	ld.global.f32 	%f9, [%rd62+-16];
	abs.f32 	%f10, %f9;
	st.global.f32 	[%rd62+-16], %f10;
	ld.global.f32 	%f11, [%rd62+-12];
	abs.f32 	%f12, %f11;
	st.global.f32 	[%rd62+-12], %f12;
	ld.global.f32 	%f13, [%rd62+-8];
	abs.f32 	%f14, %f13;
	st.global.f32 	[%rd62+-8], %f14;
	ld.global.f32 	%f15, [%rd62+-4];
	abs.f32 	%f16, %f15;
	st.global.f32 	[%rd62+-4], %f16;
	ld.global.f32 	%f17, [%rd62];
	abs.f32 	%f18, %f17;
	st.global.f32 	[%rd62], %f18;
	ld.global.f32 	%f19, [%rd62+4];
	abs.f32 	%f20, %f19;
	st.global.f32 	[%rd62+4], %f20;
	ld.global.f32 	%f21, [%rd62+8];
	abs.f32 	%f22, %f21;
	st.global.f32 	[%rd62+8], %f22;
	ld.global.f32 	%f23, [%rd62+12];
	abs.f32 	%f24, %f23;
	st.global.f32 	[%rd62+12], %f24;
	ld.global.f32 	%f25, [%rd62+16];
	abs.f32 	%f26, %f25;
	st.global.f32 	[%rd62+16], %f26;
	ld.global.f32 	%f27, [%rd62+20];
	abs.f32 	%f28, %f27;
	st.global.f32 	[%rd62+20], %f28;
	ld.global.f32 	%f29, [%rd62+24];
	abs.f32 	%f30, %f29;
	st.global.f32 	[%rd62+24], %f30;
	ld.global.f32 	%f31, [%rd62+28];
	abs.f32 	%f32, %f31;
	st.global.f32 	[%rd62+28], %f32;
	add.s64 	%rd63, %rd63, -16;
	add.s64 	%rd62, %rd62, 64;
	setp.ne.s64 	%p3, %rd63, 0;
	@%p3 bra 	$L__BB1_3;
$L__BB1_4:
	setp.eq.s64 	%p4, %rd2, 0;
	@%p4 bra 	$L__BB1_12;
	and.b64  	%rd10, %rd20, 7;
	setp.lt.u64 	%p5, %rd2, 8;
	@%p5 bra 	$L__BB1_7;
	shl.b64 	%rd23, %rd65, 2;
	add.s64 	%rd24, %rd1, %rd23;
	ld.global.f32 	%f33, [%rd24];
	abs.f32 	%f34, %f33;
	st.global.f32 	[%rd24], %f34;
	add.s64 	%rd25, %rd23, 4;
	and.b64  	%rd26, %rd25, 17179869180;
	add.s64 	%rd27, %rd1, %rd26;
	ld.global.f32 	%f35, [%rd27];
	abs.f32 	%f36, %f35;
	st.global.f32 	[%rd27], %f36;
	add.s64 	%rd28, %rd23, 8;
	and.b64  	%rd29, %rd28, 17179869180;
	add.s64 	%rd30, %rd1, %rd29;
	ld.global.f32 	%f37, [%rd30];
	abs.f32 	%f38, %f37;
	st.global.f32 	[%rd30], %f38;
	add.s64 	%rd31, %rd23, 12;
	and.b64  	%rd32, %rd31, 17179869180;
	add.s64 	%rd33, %rd1, %rd32;
	ld.global.f32 	%f39, [%rd33];
	abs.f32 	%f40, %f39;
	st.global.f32 	[%rd33], %f40;
	add.s64 	%rd34, %rd23, 16;
	and.b64  	%rd35, %rd34, 17179869180;
	add.s64 	%rd36, %rd1, %rd35;
	ld.global.f32 	%f41, [%rd36];
	abs.f32 	%f42, %f41;
	st.global.f32 	[%rd36], %f42;
	add.s64 	%rd37, %rd23, 20;
	and.b64  	%rd38, %rd37, 17179869180;
	add.s64 	%rd39, %rd1, %rd38;
	ld.global.f32 	%f43, [%rd39];
	abs.f32 	%f44, %f43;
	st.global.f32 	[%rd39], %f44;
	add.s64 	%rd40, %rd23, 24;
	and.b64  	%rd41, %rd40, 17179869180;
	add.s64 	%rd42, %rd1, %rd41;
	ld.global.f32 	%f45, [%rd42];
	abs.f32 	%f46, %f45;
	st.global.f32 	[%rd42], %f46;
	add.s64 	%rd43, %rd23, 28;
	and.b64  	%rd44, %rd43, 17179869180;
	add.s64 	%rd45, %rd1, %rd44;
	ld.global.f32 	%f47, [%rd45];
	abs.f32 	%f48, %f47;
	st.global.f32 	[%rd45], %f48;
	add.s64 	%rd46, %rd65, 8;
	and.b64  	%rd65, %rd46, 4294967295;
$L__BB1_7:
	setp.eq.s64 	%p6, %rd10, 0;
	@%p6 bra 	$L__BB1_12;
	and.b64  	%rd67, %rd20, 3;
	setp.lt.u64 	%p7, %rd10, 4;
	@%p7 bra 	$L__BB1_10;
	shl.b64 	%rd47, %rd65, 2;
	add.s64 	%rd48, %rd1, %rd47;
	ld.global.f32 	%f49, [%rd48];
	abs.f32 	%f50, %f49;
	st.global.f32 	[%rd48], %f50;
	add.s64 	%rd49, %rd47, 4;
	and.b64  	%rd50, %rd49, 17179869180;
	add.s64 	%rd51, %rd1, %rd50;
	ld.global.f32 	%f51, [%rd51];
	abs.f32 	%f52, %f51;
	st.global.f32 	[%rd51], %f52;
	add.s64 	%rd52, %rd47, 8;
	and.b64  	%rd53, %rd52, 17179869180;
	add.s64 	%rd54, %rd1, %rd53;
	ld.global.f32 	%f53, [%rd54];
	abs.f32 	%f54, %f53;
	st.global.f32 	[%rd54], %f54;
	add.s64 	%rd55, %rd47, 12;
	and.b64  	%rd56, %rd55, 17179869180;
	add.s64 	%rd57, %rd1, %rd56;
	ld.global.f32 	%f55, [%rd57];
	abs.f32 	%f56, %f55;
	st.global.f32 	[%rd57], %f56;
	add.s64 	%rd58, %rd65, 4;
	and.b64  	%rd65, %rd58, 4294967295;
$L__BB1_10:
	setp.eq.s64 	%p8, %rd67, 0;
	@%p8 bra 	$L__BB1_12;
$L__BB1_11:
	.pragma "nounroll";
	shl.b64 	%rd59, %rd65, 2;
	add.s64 	%rd60, %rd1, %rd59;
	ld.global.f32 	%f57, [%rd60];
	abs.f32 	%f58, %f57;
	st.global.f32 	[%rd60], %f58;
	add.s64 	%rd61, %rd65, 1;
	and.b64  	%rd65, %rd61, 4294967295;
	add.s64 	%rd67, %rd67, -1;
	setp.ne.s64 	%p9, %rd67, 0;
	@%p9 bra 	$L__BB1_11;
$L__BB1_12:
	ret;

}
	// .globl	_Z12kernel_scalePfffm
.visible .entry _Z12kernel_scalePfffm(
	.param .u64 .ptr .align 1 _Z12kernel_scalePfffm_param_0,
	.param .f32 _Z12kernel_scalePfffm_param_1,
	.param .f32 _Z12kernel_scalePfffm_param_2,
	.param .u64 _Z12kernel_scalePfffm_param_3
)
{
	.reg .pred 	%p<10>;
	.reg .b32 	%f<63>;
	.reg .b64 	%rd<69>;

	ld.param.u64 	%rd21, [_Z12kernel_scalePfffm_param_0];
	ld.param.f32 	%f2, [_Z12kernel_scalePfffm_param_1];
	ld.param.f32 	%f3, [_Z12kernel_scalePfffm_param_2];
	ld.param.u64 	%rd20, [_Z12kernel_scalePfffm_param_3];
	cvta.to.global.u64 	%rd1, %rd21;
	setp.eq.s64 	%p1, %rd20, 0;
	@%p1 bra 	$L__BB2_12;
	sub.f32 	%f4, %f3, %f2;
	abs.f32 	%f1, %f4;
	and.b64  	%rd2, %rd20, 15;
	setp.lt.u64 	%p2, %rd20, 16;
	mov.b64 	%rd65, 0;
	@%p2 bra 	$L__BB2_4;
	and.b64  	%rd65, %rd20, -16;
	add.s64 	%rd62, %rd1, 32;
	mov.u64 	%rd63, %rd65;
$L__BB2_3:
	.pragma "nounroll";
	ld.global.f32 	%f5, [%rd62+-32];
	fma.rn.f32 	%f6, %f1, %f5, %f2;
	st.global.f32 	[%rd62+-32], %f6;
	ld.global.f32 	%f7, [%rd62+-28];
	fma.rn.f32 	%f8, %f1, %f7, %f2;
	st.global.f32 	[%rd62+-28], %f8;
	ld.global.f32 	%f9, [%rd62+-24];
	fma.rn.f32 	%f10, %f1, %f9, %f2;
	st.global.f32 	[%rd62+-24], %f10;
	ld.global.f32 	%f11, [%rd62+-20];
	fma.rn.f32 	%f12, %f1, %f11, %f2;
	st.global.f32 	[%rd62+-20], %f12;
	ld.global.f32 	%f13, [%rd62+-16];
	fma.rn.f32 	%f14, %f1, %f13, %f2;
	st.global.f32 	[%rd62+-16], %f14;
	ld.global.f32 	%f15, [%rd62+-12];
	fma.rn.f32 	%f16, %f1, %f15, %f2;
	st.global.f32 	[%rd62+-12], %f16;
	ld.global.f32 	%f17, [%rd62+-8];
	fma.rn.f32 	%f18, %f1, %f17, %f2;
	st.global.f32 	[%rd62+-8], %f18;
	ld.global.f32 	%f19, [%rd62+-4];
	fma.rn.f32 	%f20, %f1, %f19, %f2;
	st.global.f32 	[%rd62+-4], %f20;
	ld.global.f32 	%f21, [%rd62];
	fma.rn.f32 	%f22, %f1, %f21, %f2;
	st.global.f32 	[%rd62], %f22;
	ld.global.f32 	%f23, [%rd62+4];
	fma.rn.f32 	%f24, %f1, %f23, %f2;
	st.global.f32 	[%rd62+4], %f24;
	ld.global.f32 	%f25, [%rd62+8];
	fma.rn.f32 	%f26, %f1, %f25, %f2;
	st.global.f32 	[%rd62+8], %f26;
	ld.global.f32 	%f27, [%rd62+12];
	fma.rn.f32 	%f28, %f1, %f27, %f2;
	st.global.f32 	[%rd62+12], %f28;
	ld.global.f32 	%f29, [%rd62+16];
	fma.rn.f32 	%f30, %f1, %f29, %f2;
	st.global.f32 	[%rd62+16], %f30;
	ld.global.f32 	%f31, [%rd62+20];
	fma.rn.f32 	%f32, %f1, %f31, %f2;
	st.global.f32 	[%rd62+20], %f32;
	ld.global.f32 	%f33, [%rd62+24];
	fma.rn.f32 	%f34, %f1, %f33, %f2;
	st.global.f32 	[%rd62+24], %f34;
	ld.global.f32 	%f35, [%rd62+28];
	fma.rn.f32 	%f36, %f1, %f35, %f2;
	st.global.f32 	[%rd62+28], %f36;
	add.s64 	%rd63, %rd63, -16;
	add.s64 	%rd62, %rd62, 64;
	setp.ne.s64 	%p3, %rd63, 0;
	@%p3 bra 	$L__BB2_3;
$L__BB2_4:
	setp.eq.s64 	%p4, %rd2, 0;
	@%p4 bra 	$L__BB2_12;
	and.b64  	%rd10, %rd20, 7;
	setp.lt.u64 	%p5, %rd2, 8;
	@%p5 bra 	$L__BB2_7;
	shl.b64 	%rd23, %rd65, 2;
	add.s64 	%rd24, %rd1, %rd23;
	ld.global.f32 	%f37, [%rd24];
	fma.rn.f32 	%f38, %f1, %f37, %f2;
	st.global.f32 	[%rd24], %f38;
	add.s64 	%rd25, %rd23, 4;
	and.b64  	%rd26, %rd25, 17179869180;
	add.s64 	%rd27, %rd1, %rd26;
	ld.global.f32 	%f39, [%rd27];
	fma.rn.f32 	%f40, %f1, %f39, %f2;
	st.global.f32 	[%rd27], %f40;
	add.s64 	%rd28, %rd23, 8;
	and.b64  	%rd29, %rd28, 17179869180;
	add.s64 	%rd30, %rd1, %rd29;
	ld.global.f32 	%f41, [%rd30];
	fma.rn.f32 	%f42, %f1, %f41, %f2;
	st.global.f32 	[%rd30], %f42;
	add.s64 	%rd31, %rd23, 12;
	and.b64  	%rd32, %rd31, 17179869180;
	add.s64 	%rd33, %rd1, %rd32;
	ld.global.f32 	%f43, [%rd33];
	fma.rn.f32 	%f44, %f1, %f43, %f2;
	st.global.f32 	[%rd33], %f44;
	add.s64 	%rd34, %rd23, 16;
	and.b64  	%rd35, %rd34, 17179869180;
	add.s64 	%rd36, %rd1, %rd35;
	ld.global.f32 	%f45, [%rd36];
	fma.rn.f32 	%f46, %f1, %f45, %f2;
	st.global.f32 	[%rd36], %f46;
	add.s64 	%rd37, %rd23, 20;
	and.b64  	%rd38, %rd37, 17179869180;
	add.s64 	%rd39, %rd1, %rd38;
	ld.global.f32 	%f47, [%rd39];
	fma.rn.f32 	%f48, %f1, %f47, %f2;
	st.global.f32 	[%rd39], %f48;
	add.s64 	%rd40, %rd23, 24;
	and.b64  	%rd41, %rd40, 17179869180;
	add.s64 	%rd42, %rd1, %rd41;
	ld.global.f32 	%f49, [%rd42];
	fma.rn.f32 	%f50, %f1, %f49, %f2;
	st.global.f32 	[%rd42], %f50;
	add.s64 	%rd43, %rd23, 28;
	and.b64  	%rd44, %rd43, 17179869180;
	add.s64 	%rd45, %rd1, %rd44;
	ld.global.f32 	%f51, [%rd45];
	fma.rn.f32 	%f52, %f1, %f51, %f2;
	st.global.f32 	[%rd45], %f52;
	add.s64 	%rd46, %rd65, 8;
	and.b64  	%rd65, %rd46, 4294967295;
$L__BB2_7:
	setp.eq.s64 	%p6, %rd10, 0;
	@%p6 bra 	$L__BB2_12;
	and.b64  	%rd67, %rd20, 3;
	setp.lt.u64 	%p7, %rd10, 4;
	@%p7 bra 	$L__BB2_10;
	shl.b64 	%rd47, %rd65, 2;
	add.s64 	%rd48, %rd1, %rd47;
	ld.global.f32 	%f53, [%rd48];
	fma.rn.f32 	%f54, %f1, %f53, %f2;
	st.global.f32 	[%rd48], %f54;
	add.s64 	%rd49, %rd47, 4;
	and.b64  	%rd50, %rd49, 17179869180;
	add.s64 	%rd51, %rd1, %rd50;
	ld.global.f32 	%f55, [%rd51];
	fma.rn.f32 	%f56, %f1, %f55, %f2;
	st.global.f32 	[%rd51], %f56;
	add.s64 	%rd52, %rd47, 8;
	and.b64  	%rd53, %rd52, 17179869180;
	add.s64 	%rd54, %rd1, %rd53;
	ld.global.f32 	%f57, [%rd54];
	fma.rn.f32 	%f58, %f1, %f57, %f2;
	st.global.f32 	[%rd54], %f58;
	add.s64 	%rd55, %rd47, 12;
	and.b64  	%rd56, %rd55, 17179869180;
	add.s64 	%rd57, %rd1, %rd56;
	ld.global.f32 	%f59, [%rd57];
	fma.rn.f32 	%f60, %f1, %f59, %f2;
	st.global.f32 	[%rd57], %f60;
	add.s64 	%rd58, %rd65, 4;
	and.b64  	%rd65, %rd58, 4294967295;
$L__BB2_10:
	setp.eq.s64 	%p8, %rd67, 0;
	@%p8 bra 	$L__BB2_12;
$L__BB2_11:
	.pragma "nounroll";
	shl.b64 	%rd59, %rd65, 2;
	add.s64 	%rd60, %rd1, %rd59;
	ld.global.f32 	%f61, [%rd60];
	fma.rn.f32 	%f62, %f1, %f61, %f2;
	st.global.f32 	[%rd60], %f62;
	add.s64 	%rd61, %rd65, 1;
	and.b64  	%rd65, %rd61, 4294967295;
	add.s64 	%rd67, %rd67, -1;
	setp.ne.s64 	%p9, %rd67, 0;
	@%p9 bra 	$L__BB2_11;
$L__BB2_12:
	ret;

}
	// .globl	_Z12kernel_BLX_aPKfS0_PfS0_fm
.visible .entry _Z12kernel_BLX_aPKfS0_PfS0_fm(
	.param .u64 .ptr .align 1 _Z12kernel_BLX_aPKfS0_PfS0_fm_param_0,
	.param .u64 .ptr .align 1 _Z12kernel_BLX_aPKfS0_PfS0_fm_param_1,
	.param .u64 .ptr .align 1 _Z12kernel_BLX_aPKfS0_PfS0_fm_param_2,
	.param .u64 .ptr .align 1 _Z12kernel_BLX_aPKfS0_PfS0_fm_param_3,
	.param .f32 _Z12kernel_BLX_aPKfS0_PfS0_fm_param_4,
	.param .u64 _Z12kernel_BLX_aPKfS0_PfS0_fm_param_5
)
{
	.reg .pred 	%p<8>;
	.reg .b32 	%f<93>;
	.reg .b64 	%rd<55>;

	ld.param.u64 	%rd25, [_Z12kernel_BLX_aPKfS0_PfS0_fm_param_0];
	ld.param.u64 	%rd26, [_Z12kernel_BLX_aPKfS0_PfS0_fm_param_1];
	ld.param.u64 	%rd27, [_Z12kernel_BLX_aPKfS0_PfS0_fm_param_2];
	ld.param.u64 	%rd28, [_Z12kernel_BLX_aPKfS0_PfS0_fm_param_3];
	ld.param.f32 	%f1, [_Z12kernel_BLX_aPKfS0_PfS0_fm_param_4];
	ld.param.u64 	%rd24, [_Z12kernel_BLX_aPKfS0_PfS0_fm_param_5];
	cvta.to.global.u64 	%rd1, %rd27;
	cvta.to.global.u64 	%rd2, %rd28;
	cvta.to.global.u64 	%rd3, %rd26;
	cvta.to.global.u64 	%rd4, %rd25;
	setp.eq.s64 	%p1, %rd24, 0;
	@%p1 bra 	$L__BB3_9;
	and.b64  	%rd5, %rd24, 3;
	setp.lt.u64 	%p2, %rd24, 4;
	mov.b64 	%rd54, 0;
	@%p2 bra 	$L__BB3_4;
	and.b64  	%rd54, %rd24, -4;
	add.s64 	%rd51, %rd1, 8;
	add.s64 	%rd50, %rd2, 8;
	add.s64 	%rd49, %rd3, 8;
	add.s64 	%rd48, %rd4, 8;
	mov.u64 	%rd52, %rd54;
$L__BB3_3:
	.pragma "nounroll";
	ld.global.f32 	%f2, [%rd48+-8];
	ld.global.f32 	%f3, [%rd49+-8];
	min.f32 	%f4, %f2, %f3;
	sub.f32 	%f5, %f2, %f3;
	abs.f32 	%f6, %f5;
	mul.f32 	%f7, %f1, %f6;
	sub.f32 	%f8, %f4, %f7;
	max.f32 	%f9, %f2, %f3;
	add.f32 	%f10, %f9, %f7;
	ld.global.f32 	%f11, [%rd50+-8];
	sub.f32 	%f12, %f10, %f8;
	abs.f32 	%f13, %f12;
	fma.rn.f32 	%f14, %f11, %f13, %f8;
	st.global.f32 	[%rd51+-8], %f14;
	ld.global.f32 	%f15, [%rd48+-4];
	ld.global.f32 	%f16, [%rd49+-4];
	min.f32 	%f17, %f15, %f16;
	sub.f32 	%f18, %f15, %f16;
	abs.f32 	%f19, %f18;
	mul.f32 	%f20, %f1, %f19;
	sub.f32 	%f21, %f17, %f20;
	max.f32 	%f22, %f15, %f16;
	add.f32 	%f23, %f22, %f20;
	ld.global.f32 	%f24, [%rd50+-4];
	sub.f32 	%f25, %f23, %f21;
	abs.f32 	%f26, %f25;
	fma.rn.f32 	%f27, %f24, %f26, %f21;
	st.global.f32 	[%rd51+-4], %f27;
	ld.global.f32 	%f28, [%rd48];
	ld.global.f32 	%f29, [%rd49];
	min.f32 	%f30, %f28, %f29;
	sub.f32 	%f31, %f28, %f29;
	abs.f32 	%f32, %f31;
	mul.f32 	%f33, %f1, %f32;
	sub.f32 	%f34, %f30, %f33;
	max.f32 	%f35, %f28, %f29;
	add.f32 	%f36, %f35, %f33;
	ld.global.f32 	%f37, [%rd50];
	sub.f32 	%f38, %f36, %f34;
	abs.f32 	%f39, %f38;
	fma.rn.f32 	%f40, %f37, %f39, %f34;
	st.global.f32 	[%rd51], %f40;
	ld.global.f32 	%f41, [%rd48+4];
	ld.global.f32 	%f42, [%rd49+4];
	min.f32 	%f43, %f41, %f42;
	sub.f32 	%f44, %f41, %f42;
	abs.f32 	%f45, %f44;
	mul.f32 	%f46, %f1, %f45;
	sub.f32 	%f47, %f43, %f46;
	max.f32 	%f48, %f41, %f42;
	add.f32 	%f49, %f48, %f46;
	ld.global.f32 	%f50, [%rd50+4];
	sub.f32 	%f51, %f49, %f47;
	abs.f32 	%f52, %f51;
	fma.rn.f32 	%f53, %f50, %f52, %f47;
	st.global.f32 	[%rd51+4], %f53;
	add.s64 	%rd52, %rd52, -4;
	add.s64 	%rd51, %rd51, 16;
	add.s64 	%rd50, %rd50, 16;
	add.s64 	%rd49, %rd49, 16;
	add.s64 	%rd48, %rd48, 16;
	setp.ne.s64 	%p3, %rd52, 0;
	@%p3 bra 	$L__BB3_3;
$L__BB3_4:
	setp.eq.s64 	%p4, %rd5, 0;
	@%p4 bra 	$L__BB3_9;
	setp.eq.s64 	%p5, %rd5, 1;
	@%p5 bra 	$L__BB3_7;
	shl.b64 	%rd30, %rd54, 2;
	add.s64 	%rd31, %rd4, %rd30;
	ld.global.f32 	%f54, [%rd31];
	add.s64 	%rd32, %rd3, %rd30;
	ld.global.f32 	%f55, [%rd32];
	min.f32 	%f56, %f54, %f55;
	sub.f32 	%f57, %f54, %f55;
	abs.f32 	%f58, %f57;
	mul.f32 	%f59, %f1, %f58;
	sub.f32 	%f60, %f56, %f59;
	max.f32 	%f61, %f54, %f55;
	add.f32 	%f62, %f61, %f59;
	add.s64 	%rd33, %rd2, %rd30;
	ld.global.f32 	%f63, [%rd33];
	sub.f32 	%f64, %f62, %f60;
	abs.f32 	%f65, %f64;
	fma.rn.f32 	%f66, %f63, %f65, %f60;
	add.s64 	%rd34, %rd1, %rd30;
	st.global.f32 	[%rd34], %f66;
	add.s64 	%rd35, %rd30, 4;
	and.b64  	%rd36, %rd35, 17179869180;
	add.s64 	%rd37, %rd4, %rd36;
	ld.global.f32 	%f67, [%rd37];
	add.s64 	%rd38, %rd3, %rd36;
	ld.global.f32 	%f68, [%rd38];
	min.f32 	%f69, %f67, %f68;
	sub.f32 	%f70, %f67, %f68;
	abs.f32 	%f71, %f70;
	mul.f32 	%f72, %f1, %f71;
	sub.f32 	%f73, %f69, %f72;
	max.f32 	%f74, %f67, %f68;
	add.f32 	%f75, %f74, %f72;
	add.s64 	%rd39, %rd2, %rd36;
	ld.global.f32 	%f76, [%rd39];
	sub.f32 	%f77, %f75, %f73;
	abs.f32 	%f78, %f77;
	fma.rn.f32 	%f79, %f76, %f78, %f73;
	add.s64 	%rd40, %rd1, %rd36;
	st.global.f32 	[%rd40], %f79;
	add.s64 	%rd41, %rd54, 2;
	and.b64  	%rd54, %rd41, 4294967295;
$L__BB3_7:
	and.b64  	%rd42, %rd24, 1;
	setp.eq.b64 	%p6, %rd42, 1;
	not.pred 	%p7, %p6;
	@%p7 bra 	$L__BB3_9;
	shl.b64 	%rd43, %rd54, 2;
	add.s64 	%rd44, %rd4, %rd43;
	ld.global.f32 	%f80, [%rd44];
	add.s64 	%rd45, %rd3, %rd43;
	ld.global.f32 	%f81, [%rd45];
	min.f32 	%f82, %f80, %f81;
	sub.f32 	%f83, %f80, %f81;
	abs.f32 	%f84, %f83;
	mul.f32 	%f85, %f1, %f84;
	sub.f32 	%f86, %f82, %f85;
	max.f32 	%f87, %f80, %f81;
	add.f32 	%f88, %f87, %f85;
	add.s64 	%rd46, %rd2, %rd43;
	ld.global.f32 	%f89, [%rd46];
	sub.f32 	%f90, %f88, %f86;
	abs.f32 	%f91, %f90;
	fma.rn.f32 	%f92, %f89, %f91, %f86;
	add.s64 	%rd47, %rd1, %rd43;
	st.global.f32 	[%rd47], %f92;
$L__BB3_9:
	ret;

}
	// .globl	_Z11kernel_fillPffm
.visible .entry _Z11kernel_fillPffm(
	.param .u64 .ptr .align 1 _Z11kernel_fillPffm_param_0,
	.param .f32 _Z11kernel_fillPffm_param_1,
	.param .u64 _Z11kernel_fillPffm_param_2
)
{
	.reg .pred 	%p<10>;
	.reg .b32 	%f<2>;
	.reg .b64 	%rd<69>;

	ld.param.u64 	%rd21, [_Z11kernel_fillPffm_param_0];
	ld.param.f32 	%f1, [_Z11kernel_fillPffm_param_1];
	ld.param.u64 	%rd20, [_Z11kernel_fillPffm_param_2];
	cvta.to.global.u64 	%rd1, %rd21;
	setp.eq.s64 	%p1, %rd20, 0;
	@%p1 bra 	$L__BB4_12;
	and.b64  	%rd2, %rd20, 15;
	setp.lt.u64 	%p2, %rd20, 16;
	mov.b64 	%rd65, 0;
	@%p2 bra 	$L__BB4_4;
	and.b64  	%rd65, %rd20, -16;
	add.s64 	%rd62, %rd1, 32;
	mov.u64 	%rd63, %rd65;
$L__BB4_3:
	.pragma "nounroll";
	st.global.f32 	[%rd62+-32], %f1;
	st.global.f32 	[%rd62+-28], %f1;
	st.global.f32 	[%rd62+-24], %f1;
	st.global.f32 	[%rd62+-20], %f1;
	st.global.f32 	[%rd62+-16], %f1;
	st.global.f32 	[%rd62+-12], %f1;
	st.global.f32 	[%rd62+-8], %f1;
	st.global.f32 	[%rd62+-4], %f1;
	st.global.f32 	[%rd62], %f1;
	st.global.f32 	[%rd62+4], %f1;
	st.global.f32 	[%rd62+8], %f1;
	st.global.f32 	[%rd62+12], %f1;
	st.global.f32 	[%rd62+16], %f1;
	st.global.f32 	[%rd62+20], %f1;
	st.global.f32 	[%rd62+24], %f1;
	st.global.f32 	[%rd62+28], %f1;
	add.s64 	%rd63, %rd63, -16;
	add.s64 	%rd62, %rd62, 64;
	setp.ne.s64 	%p3, %rd63, 0;
	@%p3 bra 	$L__BB4_3;
$L__BB4_4:
	setp.eq.s64 	%p4, %rd2, 0;
	@%p4 bra 	$L__BB4_12;
	and.b64  	%rd10, %rd20, 7;
	setp.lt.u64 	%p5, %rd2, 8;
	@%p5 bra 	$L__BB4_7;
	shl.b64 	%rd23, %rd65, 2;
	add.s64 	%rd24, %rd1, %rd23;
	st.global.f32 	[%rd24], %f1;
	add.s64 	%rd25, %rd23, 4;
	and.b64  	%rd26, %rd25, 17179869180;
	add.s64 	%rd27, %rd1, %rd26;
	st.global.f32 	[%rd27], %f1;
	add.s64 	%rd28, %rd23, 8;
	and.b64  	%rd29, %rd28, 17179869180;
	add.s64 	%rd30, %rd1, %rd29;
	st.global.f32 	[%rd30], %f1;
	add.s64 	%rd31, %rd23, 12;
	and.b64  	%rd32, %rd31, 17179869180;
	add.s64 	%rd33, %rd1, %rd32;
	st.global.f32 	[%rd33], %f1;
	add.s64 	%rd34, %rd23, 16;
	and.b64  	%rd35, %rd34, 17179869180;
	add.s64 	%rd36, %rd1, %rd35;
	st.global.f32 	[%rd36], %f1;
	add.s64 	%rd37, %rd23, 20;
	and.b64  	%rd38, %rd37, 17179869180;
	add.s64 	%rd39, %rd1, %rd38;
	st.global.f32 	[%rd39], %f1;
	add.s64 	%rd40, %rd23, 24;
	and.b64  	%rd41, %rd40, 17179869180;
	add.s64 	%rd42, %rd1, %rd41;
	st.global.f32 	[%rd42], %f1;
	add.s64 	%rd43, %rd23, 28;
	and.b64  	%rd44, %rd43, 17179869180;
	add.s64 	%rd45, %rd1, %rd44;
	st.global.f32 	[%rd45], %f1;
	add.s64 	%rd46, %rd65, 8;
	and.b64  	%rd65, %rd46, 4294967295;
$L__BB4_7:
	setp.eq.s64 	%p6, %rd10, 0;
	@%p6 bra 	$L__BB4_12;
	and.b64  	%rd67, %rd20, 3;
	setp.lt.u64 	%p7, %rd10, 4;
	@%p7 bra 	$L__BB4_10;
	shl.b64 	%rd47, %rd65, 2;
	add.s64 	%rd48, %rd1, %rd47;
	st.global.f32 	[%rd48], %f1;
	add.s64 	%rd49, %rd47, 4;
	and.b64  	%rd50, %rd49, 17179869180;
	add.s64 	%rd51, %rd1, %rd50;
	st.global.f32 	[%rd51], %f1;
	add.s64 	%rd52, %rd47, 8;
	and.b64  	%rd53, %rd52, 17179869180;
	add.s64 	%rd54, %rd1, %rd53;
	st.global.f32 	[%rd54], %f1;
	add.s64 	%rd55, %rd47, 12;
	and.b64  	%rd56, %rd55, 17179869180;
	add.s64 	%rd57, %rd1, %rd56;
	st.global.f32 	[%rd57], %f1;
	add.s64 	%rd58, %rd65, 4;
	and.b64  	%rd65, %rd58, 4294967295;
$L__BB4_10:
	setp.eq.s64 	%p8, %rd67, 0;
	@%p8 bra 	$L__BB4_12;
$L__BB4_11:
	.pragma "nounroll";
	shl.b64 	%rd59, %rd65, 2;
	add.s64 	%rd60, %rd1, %rd59;
	st.global.f32 	[%rd60], %f1;
	add.s64 	%rd61, %rd65, 1;
	and.b64  	%rd65, %rd61, 4294967295;
	add.s64 	%rd67, %rd67, -1;
	setp.ne.s64 	%p9, %rd67, 0;
	@%p9 bra 	$L__BB4_11;
$L__BB4_12:
	ret;

}
	// .globl	_Z9kernel_L2PKfPfim
.visible .entry _Z9kernel_L2PKfPfim(
	.param .u64 .ptr .align 1 _Z9kernel_L2PKfPfim_param_0,
	.param .u64 .ptr .align 1 _Z9kernel_L2PKfPfim_param_1,
	.param .u32 _Z9kernel_L2PKfPfim_param_2,
	.param .u64 _Z9kernel_L2PKfPfim_param_3
)
{
	.reg .pred 	%p<82>;
	.reg .b32 	%r<117>;
	.reg .b32 	%f<300>;
	.reg .b64 	%rd<121>;

	ld.param.u64 	%rd31, [_Z9kernel_L2PKfPfim_param_0];
	ld.param.u64 	%rd32, [_Z9kernel_L2PKfPfim_param_1];
	ld.param.u32 	%r35, [_Z9kernel_L2PKfPfim_param_2];
	ld.param.u64 	%rd30, [_Z9kernel_L2PKfPfim_param_3];
	cvta.to.global.u64 	%rd113, %rd32;
	cvta.to.global.u64 	%rd2, %rd31;
	setp.eq.s64 	%p1, %rd30, 0;
	@%p1 bra 	$L__BB5_44;
	setp.lt.s32 	%p2, %r35, 1;
	@%p2 bra 	$L__BB5_32;
	setp.ne.s32 	%p11, %r35, 1;
	@%p11 bra 	$L__BB5_5;
	mov.b64 	%rd114, 0;
$L__BB5_4:
	cvt.u32.u64 	%r99, %rd114;
	mul.wide.u32 	%rd109, %r99, 4;
	add.s64 	%rd110, %rd2, %rd109;
	ld.global.f32 	%f271, [%rd110];
	abs.f32 	%f272, %f271;
	mov.b32 	%r100, %f272;
	and.b32  	%r101, %r100, -33554432;
	xor.b32  	%r102, %r101, 2122317824;
	mov.b32 	%f274, %r102;
	mul.f32 	%f275, %f272, %f274;
	setp.nan.f32 	%p78, %f275, %f275;
	fma.rn.f32 	%f276, %f275, %f275, 0f00000000;
	selp.f32 	%f277, %f276, 0f00000000, %p78;
	fma.rn.f32 	%f278, %f275, %f275, %f277;
	sqrt.rn.f32 	%f279, %f278;
	or.b32  	%r103, %r101, 8388608;
	mov.b32 	%f280, %r103;
	mul.f32 	%f281, %f279, %f280;
	setp.eq.f32 	%p79, %f277, 0f00000000;
	setp.eq.f32 	%p80, %f272, 0f7F800000;
	selp.f32 	%f282, %f272, %f281, %p80;
	selp.f32 	%f283, %f272, %f282, %p79;
	st.global.f32 	[%rd113], %f283;
	add.s64 	%rd114, %rd114, 1;
	add.s64 	%rd113, %rd113, 4;
	setp.gt.u64 	%p81, %rd30, %rd114;
	@%p81 bra 	$L__BB5_4;
	bra.uni 	$L__BB5_44;
$L__BB5_5:
	add.s32 	%r1, %r35, -1;
	add.s32 	%r44, %r35, 15;
	and.b32  	%r45, %r44, 15;
	add.s32 	%r2, %r45, -1;
	add.s32 	%r46, %r35, 7;
	and.b32  	%r47, %r46, 7;
	add.s32 	%r3, %r47, -1;
	and.b32  	%r4, %r35, 7;
	and.b32  	%r5, %r44, 7;
	and.b32  	%r6, %r46, 3;
	and.b32  	%r7, %r35, 2147483640;
	mul.wide.u32 	%rd3, %r35, 4;
	mov.b64 	%rd111, 0;
$L__BB5_6:
	add.s32 	%r49, %r35, -2;
	setp.lt.u32 	%p12, %r49, 15;
	cvt.u32.u64 	%r8, %rd111;
	mul.lo.s32 	%r50, %r35, %r8;
	mul.wide.u32 	%rd90, %r50, 4;
	add.s64 	%rd5, %rd2, %rd90;
	ld.global.f32 	%f89, [%rd5];
	abs.f32 	%f299, %f89;
	mov.b32 	%r115, 1;
	@%p12 bra 	$L__BB5_10;
	and.b32  	%r52, %r1, -16;
	neg.s32 	%r105, %r52;
	cvt.u64.u32 	%rd91, %r8;
	mad.lo.s64 	%rd92, %rd3, %rd91, %rd2;
	add.s64 	%rd112, %rd92, 32;
	mov.b32 	%r104, 0;
$L__BB5_8:
	.pragma "nounroll";
	ld.global.f32 	%f90, [%rd112+-28];
	abs.f32 	%f91, %f90;
	max.f32 	%f92, %f91, %f299;
	ld.global.f32 	%f93, [%rd112+-24];
	abs.f32 	%f94, %f93;
	max.f32 	%f95, %f94, %f92;
	ld.global.f32 	%f96, [%rd112+-20];
	abs.f32 	%f97, %f96;
	max.f32 	%f98, %f97, %f95;
	ld.global.f32 	%f99, [%rd112+-16];
	abs.f32 	%f100, %f99;
	max.f32 	%f101, %f100, %f98;
	ld.global.f32 	%f102, [%rd112+-12];
	abs.f32 	%f103, %f102;
	max.f32 	%f104, %f103, %f101;
	ld.global.f32 	%f105, [%rd112+-8];
	abs.f32 	%f106, %f105;
	max.f32 	%f107, %f106, %f104;
	ld.global.f32 	%f108, [%rd112+-4];
	abs.f32 	%f109, %f108;
	max.f32 	%f110, %f109, %f107;
	ld.global.f32 	%f111, [%rd112];
	abs.f32 	%f112, %f111;
	max.f32 	%f113, %f112, %f110;
	ld.global.f32 	%f114, [%rd112+4];
	abs.f32 	%f115, %f114;
	max.f32 	%f116, %f115, %f113;
	ld.global.f32 	%f117, [%rd112+8];
	abs.f32 	%f118, %f117;
	max.f32 	%f119, %f118, %f116;
	ld.global.f32 	%f120, [%rd112+12];
	abs.f32 	%f121, %f120;
	max.f32 	%f122, %f121, %f119;
	ld.global.f32 	%f123, [%rd112+16];
	abs.f32 	%f124, %f123;
	max.f32 	%f125, %f124, %f122;
	ld.global.f32 	%f126, [%rd112+20];
	abs.f32 	%f127, %f126;
	max.f32 	%f128, %f127, %f125;
	ld.global.f32 	%f129, [%rd112+24];
	abs.f32 	%f130, %f129;
	max.f32 	%f131, %f130, %f128;
	ld.global.f32 	%f132, [%rd112+28];
	abs.f32 	%f133, %f132;
	max.f32 	%f134, %f133, %f131;
	ld.global.f32 	%f135, [%rd112+32];
	abs.f32 	%f136, %f135;
	max.f32 	%f299, %f136, %f134;
	add.s32 	%r105, %r105, 16;
	add.s32 	%r104, %r104, 16;
	add.s64 	%rd112, %rd112, 64;
	setp.eq.s32 	%p13, %r105, 0;
	@%p13 bra 	$L__BB5_9;
	bra.uni 	$L__BB5_8;
$L__BB5_9:
	add.s32 	%r115, %r104, 1;
$L__BB5_10:
	and.b32  	%r53, %r1, 15;
	setp.eq.s32 	%p14, %r53, 0;
	@%p14 bra 	$L__BB5_20;
	setp.lt.u32 	%p15, %r2, 7;
	@%p15 bra 	$L__BB5_13;
	mul.wide.u32 	%rd93, %r115, 4;
	add.s64 	%rd94, %rd5, %rd93;
	ld.global.f32 	%f138, [%rd94];
	abs.f32 	%f139, %f138;
	max.f32 	%f140, %f139, %f299;
	ld.global.f32 	%f141, [%rd94+4];
	abs.f32 	%f142, %f141;
	max.f32 	%f143, %f142, %f140;
	ld.global.f32 	%f144, [%rd94+8];
	abs.f32 	%f145, %f144;
	max.f32 	%f146, %f145, %f143;
	ld.global.f32 	%f147, [%rd94+12];
	abs.f32 	%f148, %f147;
	max.f32 	%f149, %f148, %f146;
	ld.global.f32 	%f150, [%rd94+16];
	abs.f32 	%f151, %f150;
	max.f32 	%f152, %f151, %f149;
	ld.global.f32 	%f153, [%rd94+20];
	abs.f32 	%f154, %f153;
	max.f32 	%f155, %f154, %f152;
	ld.global.f32 	%f156, [%rd94+24];
	abs.f32 	%f157, %f156;
	max.f32 	%f158, %f157, %f155;
	ld.global.f32 	%f159, [%rd94+28];
	abs.f32 	%f160, %f159;
	max.f32 	%f299, %f160, %f158;
	add.s32 	%r115, %r115, 8;
$L__BB5_13:
	setp.eq.s32 	%p16, %r5, 0;
	@%p16 bra 	$L__BB5_20;
	setp.lt.u32 	%p17, %r3, 3;
	@%p17 bra 	$L__BB5_16;
	mul.wide.u32 	%rd95, %r115, 4;
	add.s64 	%rd96, %rd5, %rd95;
	ld.global.f32 	%f162, [%rd96];
	abs.f32 	%f163, %f162;
	max.f32 	%f164, %f163, %f299;
	ld.global.f32 	%f165, [%rd96+4];
	abs.f32 	%f166, %f165;
	max.f32 	%f167, %f166, %f164;
	ld.global.f32 	%f168, [%rd96+8];
	abs.f32 	%f169, %f168;
	max.f32 	%f170, %f169, %f167;
	ld.global.f32 	%f171, [%rd96+12];
	abs.f32 	%f172, %f171;
	max.f32 	%f299, %f172, %f170;
	add.s32 	%r115, %r115, 4;
$L__BB5_16:
	setp.eq.s32 	%p18, %r6, 0;
	@%p18 bra 	$L__BB5_20;
	setp.eq.s32 	%p19, %r6, 1;
	mul.wide.u32 	%rd97, %r115, 4;
	add.s64 	%rd10, %rd5, %rd97;
	ld.global.f32 	%f173, [%rd10];
	abs.f32 	%f174, %f173;
	max.f32 	%f299, %f174, %f299;
	@%p19 bra 	$L__BB5_20;
	setp.eq.s32 	%p20, %r6, 2;
	ld.global.f32 	%f175, [%rd10+4];
	abs.f32 	%f176, %f175;
	max.f32 	%f299, %f176, %f299;
	@%p20 bra 	$L__BB5_20;
	ld.global.f32 	%f177, [%rd10+8];
	abs.f32 	%f178, %f177;
	max.f32 	%f299, %f178, %f299;
$L__BB5_20:
	setp.lt.u32 	%p21, %r1, 7;
	mov.b32 	%r55, %f299;
	and.b32  	%r34, %r55, -33554432;
	xor.b32  	%r56, %r34, 2122317824;
	mov.b32 	%f28, %r56;
	mul.f32 	%f29, %f299, %f28;
	mov.f32 	%f292, 0f00000000;
	mov.b32 	%r108, 0;
	mov.u32 	%r111, %r108;
	@%p21 bra 	$L__BB5_23;
	mov.f32 	%f292, 0f00000000;
	mov.b32 	%r108, 0;
	mov.u32 	%r107, %r108;
$L__BB5_22:
	.pragma "nounroll";
	mul.wide.u32 	%rd98, %r107, 4;
	add.s64 	%rd99, %rd5, %rd98;
	ld.global.f32 	%f182, [%rd99];
	abs.f32 	%f183, %f182;
	mul.f32 	%f184, %f183, %f28;
	setp.neu.f32 	%p22, %f184, %f29;
	setp.ne.s32 	%p23, %r107, %r108;
	or.pred  	%p24, %p22, %p23;
	fma.rn.f32 	%f186, %f184, %f184, %f292;
	selp.f32 	%f187, %f186, %f292, %p24;
	selp.u32 	%r58, 1, 0, %p24;
	add.s32 	%r59, %r108, %r58;
	add.s32 	%r60, %r107, 1;
	ld.global.f32 	%f188, [%rd99+4];
	abs.f32 	%f189, %f188;
	mul.f32 	%f190, %f189, %f28;
	setp.neu.f32 	%p25, %f190, %f29;
	setp.ne.s32 	%p26, %r60, %r59;
	or.pred  	%p27, %p25, %p26;
	fma.rn.f32 	%f191, %f190, %f190, %f187;
	selp.f32 	%f192, %f191, %f187, %p27;
	selp.u32 	%r61, 1, 0, %p27;
	add.s32 	%r62, %r59, %r61;
	add.s32 	%r63, %r107, 2;
	ld.global.f32 	%f193, [%rd99+8];
	abs.f32 	%f194, %f193;
	mul.f32 	%f195, %f194, %f28;
	setp.neu.f32 	%p29, %f195, %f29;
	setp.ne.s32 	%p30, %r63, %r62;
	or.pred  	%p31, %p29, %p30;
	fma.rn.f32 	%f197, %f195, %f195, %f192;
	selp.f32 	%f198, %f197, %f192, %p31;
	selp.u32 	%r64, 1, 0, %p31;
	add.s32 	%r65, %r62, %r64;
	add.s32 	%r66, %r107, 3;
	ld.global.f32 	%f199, [%rd99+12];
	abs.f32 	%f200, %f199;
	mul.f32 	%f201, %f200, %f28;
	setp.neu.f32 	%p32, %f201, %f29;
	setp.ne.s32 	%p33, %r66, %r65;
	or.pred  	%p34, %p32, %p33;
	fma.rn.f32 	%f203, %f201, %f201, %f198;
	selp.f32 	%f204, %f203, %f198, %p34;
	selp.u32 	%r67, 1, 0, %p34;
	add.s32 	%r68, %r65, %r67;
	add.s32 	%r69, %r107, 4;
	ld.global.f32 	%f205, [%rd99+16];
	abs.f32 	%f206, %f205;
	mul.f32 	%f207, %f206, %f28;
	setp.neu.f32 	%p35, %f207, %f29;
	setp.ne.s32 	%p36, %r69, %r68;
	or.pred  	%p37, %p35, %p36;
	fma.rn.f32 	%f209, %f207, %f207, %f204;
	selp.f32 	%f210, %f209, %f204, %p37;
	selp.u32 	%r70, 1, 0, %p37;
	add.s32 	%r71, %r68, %r70;
	add.s32 	%r72, %r107, 5;
	ld.global.f32 	%f211, [%rd99+20];
	abs.f32 	%f212, %f211;
	mul.f32 	%f213, %f212, %f28;
	setp.neu.f32 	%p38, %f213, %f29;
	setp.ne.s32 	%p39, %r72, %r71;
	or.pred  	%p40, %p38, %p39;
	fma.rn.f32 	%f215, %f213, %f213, %f210;
	selp.f32 	%f216, %f215, %f210, %p40;
	selp.u32 	%r73, 1, 0, %p40;
	add.s32 	%r74, %r71, %r73;
	add.s32 	%r75, %r107, 6;
	ld.global.f32 	%f217, [%rd99+24];
	abs.f32 	%f218, %f217;
	mul.f32 	%f219, %f218, %f28;
	setp.neu.f32 	%p41, %f219, %f29;
	setp.ne.s32 	%p42, %r75, %r74;
	or.pred  	%p43, %p41, %p42;
	fma.rn.f32 	%f221, %f219, %f219, %f216;
	selp.f32 	%f222, %f221, %f216, %p43;
	selp.u32 	%r76, 1, 0, %p43;
	add.s32 	%r77, %r74, %r76;
	add.s32 	%r78, %r107, 7;
	ld.global.f32 	%f223, [%rd99+28];
	abs.f32 	%f224, %f223;
	mul.f32 	%f225, %f224, %f28;
	setp.neu.f32 	%p44, %f225, %f29;
	setp.ne.s32 	%p45, %r78, %r77;
	or.pred  	%p46, %p44, %p45;
	fma.rn.f32 	%f226, %f225, %f225, %f222;
	selp.f32 	%f292, %f226, %f222, %p46;
	selp.u32 	%r79, 1, 0, %p46;
	add.s32 	%r108, %r77, %r79;
	add.s32 	%r107, %r107, 8;
	setp.ne.s32 	%p47, %r107, %r7;
	mov.u32 	%r111, %r7;
	@%p47 bra 	$L__BB5_22;
$L__BB5_23:
	setp.eq.s32 	%p48, %r4, 0;
	@%p48 bra 	$L__BB5_31;
	add.s32 	%r80, %r4, -1;
	setp.lt.u32 	%p49, %r80, 3;
	@%p49 bra 	$L__BB5_26;
	mul.wide.u32 	%rd100, %r111, 4;
	add.s64 	%rd101, %rd5, %rd100;
	ld.global.f32 	%f228, [%rd101];
	abs.f32 	%f229, %f228;
	mul.f32 	%f230, %f229, %f28;
	setp.neu.f32 	%p50, %f230, %f29;
	setp.ne.s32 	%p51, %r111, %r108;
	or.pred  	%p52, %p50, %p51;
	fma.rn.f32 	%f232, %f230, %f230, %f292;
	selp.f32 	%f233, %f232, %f292, %p52;
	selp.u32 	%r82, 1, 0, %p52;
	add.s32 	%r83, %r108, %r82;
	add.s32 	%r84, %r111, 1;
	ld.global.f32 	%f234, [%rd101+4];
	abs.f32 	%f235, %f234;
	mul.f32 	%f236, %f235, %f28;
	setp.neu.f32 	%p53, %f236, %f29;
	setp.ne.s32 	%p54, %r84, %r83;
	or.pred  	%p55, %p53, %p54;
	fma.rn.f32 	%f237, %f236, %f236, %f233;
	selp.f32 	%f238, %f237, %f233, %p55;
	selp.u32 	%r85, 1, 0, %p55;
	add.s32 	%r86, %r83, %r85;
	add.s32 	%r87, %r111, 2;
	ld.global.f32 	%f239, [%rd101+8];
	abs.f32 	%f240, %f239;
	mul.f32 	%f241, %f240, %f28;
	setp.neu.f32 	%p57, %f241, %f29;
	setp.ne.s32 	%p58, %r87, %r86;
	or.pred  	%p59, %p57, %p58;
	fma.rn.f32 	%f243, %f241, %f241, %f238;
	selp.f32 	%f244, %f243, %f238, %p59;
	selp.u32 	%r88, 1, 0, %p59;
	add.s32 	%r89, %r86, %r88;
	add.s32 	%r90, %r111, 3;
	ld.global.f32 	%f245, [%rd101+12];
	abs.f32 	%f246, %f245;
	mul.f32 	%f247, %f246, %f28;
	setp.neu.f32 	%p60, %f247, %f29;
	setp.ne.s32 	%p61, %r90, %r89;
	or.pred  	%p62, %p60, %p61;
	fma.rn.f32 	%f248, %f247, %f247, %f244;
	selp.f32 	%f292, %f248, %f244, %p62;
	selp.u32 	%r91, 1, 0, %p62;
	add.s32 	%r108, %r89, %r91;
	add.s32 	%r111, %r111, 4;
$L__BB5_26:
	and.b32  	%r92, %r35, 3;
	setp.eq.s32 	%p63, %r92, 0;
	@%p63 bra 	$L__BB5_31;
	setp.eq.s32 	%p64, %r92, 1;
	@%p64 bra 	$L__BB5_29;
	mul.wide.u32 	%rd102, %r111, 4;
	add.s64 	%rd103, %rd5, %rd102;
	ld.global.f32 	%f250, [%rd103];
	abs.f32 	%f251, %f250;
	mul.f32 	%f252, %f251, %f28;
	setp.neu.f32 	%p65, %f252, %f29;
	setp.ne.s32 	%p66, %r111, %r108;
	or.pred  	%p67, %p65, %p66;
	fma.rn.f32 	%f254, %f252, %f252, %f292;
	selp.f32 	%f255, %f254, %f292, %p67;
	selp.u32 	%r93, 1, 0, %p67;
	add.s32 	%r94, %r108, %r93;
	add.s32 	%r95, %r111, 1;
	ld.global.f32 	%f256, [%rd103+4];
	abs.f32 	%f257, %f256;
	mul.f32 	%f258, %f257, %f28;
	setp.neu.f32 	%p68, %f258, %f29;
	setp.ne.s32 	%p69, %r95, %r94;
	or.pred  	%p70, %p68, %p69;
	fma.rn.f32 	%f259, %f258, %f258, %f255;
	selp.f32 	%f292, %f259, %f255, %p70;
	selp.u32 	%r96, 1, 0, %p70;
	add.s32 	%r108, %r94, %r96;
	add.s32 	%r111, %r111, 2;
$L__BB5_29:
	and.b32  	%r97, %r35, 1;
	setp.eq.b32 	%p71, %r97, 1;
	not.pred 	%p72, %p71;
	@%p72 bra 	$L__BB5_31;
	mul.wide.u32 	%rd104, %r111, 4;
	add.s64 	%rd105, %rd5, %rd104;
	ld.global.f32 	%f260, [%rd105];
	abs.f32 	%f261, %f260;
	mul.f32 	%f262, %f261, %f28;
	setp.neu.f32 	%p73, %f262, %f29;
	setp.ne.s32 	%p74, %r111, %r108;
	fma.rn.f32 	%f263, %f262, %f262, %f292;
	selp.f32 	%f264, %f263, %f292, %p74;
	selp.f32 	%f292, %f263, %f264, %p73;
$L__BB5_31:
	fma.rn.f32 	%f265, %f29, %f29, %f292;
	sqrt.rn.f32 	%f266, %f265;
	add.s32 	%r98, %r34, 8388608;
	mov.b32 	%f267, %r98;
	mul.f32 	%f268, %f266, %f267;
	setp.eq.f32 	%p75, %f292, 0f00000000;
	setp.eq.f32 	%p76, %f299, 0f7F800000;
	selp.f32 	%f269, %f299, %f268, %p76;
	selp.f32 	%f270, %f299, %f269, %p75;
	shl.b64 	%rd106, %rd111, 2;
	add.s64 	%rd107, %rd113, %rd106;
	st.global.f32 	[%rd107], %f270;
	add.s64 	%rd111, %rd111, 1;
	setp.gt.u64 	%p77, %rd30, %rd111;
	@%p77 bra 	$L__BB5_6;
	bra.uni 	$L__BB5_44;
$L__BB5_32:
	and.b64  	%rd15, %rd30, 15;
	setp.lt.u64 	%p3, %rd30, 16;
	mov.b64 	%rd117, 0;
	@%p3 bra 	$L__BB5_35;
	and.b64  	%rd117, %rd30, -16;
	mov.b64 	%rd115, 0;
	mul.wide.s32 	%rd39, %r35, 4;
$L__BB5_34:
	.pragma "nounroll";
	cvt.u32.u64 	%r36, %rd115;
	mul.lo.s32 	%r37, %r35, %r36;
	mul.wide.s32 	%rd35, %r37, 4;
	add.s64 	%rd36, %rd2, %rd35;
	ld.global.f32 	%f30, [%rd36];
	abs.f32 	%f31, %f30;
	shl.b64 	%rd37, %rd115, 2;
	add.s64 	%rd38, %rd113, %rd37;
	st.global.f32 	[%rd38], %f31;
	add.s64 	%rd40, %rd36, %rd39;
	ld.global.f32 	%f32, [%rd40];
	abs.f32 	%f33, %f32;
	and.b64  	%rd41, %rd37, 17179869120;
	add.s64 	%rd42, %rd113, %rd41;
	st.global.f32 	[%rd42+4], %f33;
	add.s64 	%rd43, %rd40, %rd39;
	ld.global.f32 	%f34, [%rd43];
	abs.f32 	%f35, %f34;
	st.global.f32 	[%rd42+8], %f35;
	add.s64 	%rd44, %rd43, %rd39;
	ld.global.f32 	%f36, [%rd44];
	abs.f32 	%f37, %f36;
	st.global.f32 	[%rd42+12], %f37;
	add.s64 	%rd45, %rd44, %rd39;
	ld.global.f32 	%f38, [%rd45];
	abs.f32 	%f39, %f38;
	st.global.f32 	[%rd42+16], %f39;
	add.s64 	%rd46, %rd45, %rd39;
	ld.global.f32 	%f40, [%rd46];
	abs.f32 	%f41, %f40;
	st.global.f32 	[%rd42+20], %f41;
	add.s64 	%rd47, %rd46, %rd39;
	ld.global.f32 	%f42, [%rd47];
	abs.f32 	%f43, %f42;
	st.global.f32 	[%rd42+24], %f43;
	add.s64 	%rd48, %rd47, %rd39;
	ld.global.f32 	%f44, [%rd48];
	abs.f32 	%f45, %f44;
	st.global.f32 	[%rd42+28], %f45;
	add.s64 	%rd49, %rd48, %rd39;
	ld.global.f32 	%f46, [%rd49];
	abs.f32 	%f47, %f46;
	st.global.f32 	[%rd42+32], %f47;
	add.s64 	%rd50, %rd49, %rd39;
	ld.global.f32 	%f48, [%rd50];
	abs.f32 	%f49, %f48;
	st.global.f32 	[%rd42+36], %f49;
	add.s64 	%rd51, %rd50, %rd39;
	ld.global.f32 	%f50, [%rd51];
	abs.f32 	%f51, %f50;
	st.global.f32 	[%rd42+40], %f51;
	add.s64 	%rd52, %rd51, %rd39;
	ld.global.f32 	%f52, [%rd52];
	abs.f32 	%f53, %f52;
	st.global.f32 	[%rd42+44], %f53;
	add.s64 	%rd53, %rd52, %rd39;
	ld.global.f32 	%f54, [%rd53];
	abs.f32 	%f55, %f54;
	st.global.f32 	[%rd42+48], %f55;
	add.s64 	%rd54, %rd53, %rd39;
	ld.global.f32 	%f56, [%rd54];
	abs.f32 	%f57, %f56;
	st.global.f32 	[%rd42+52], %f57;
	add.s64 	%rd55, %rd54, %rd39;
	ld.global.f32 	%f58, [%rd55];
	abs.f32 	%f59, %f58;
	st.global.f32 	[%rd42+56], %f59;
	add.s64 	%rd56, %rd55, %rd39;
	ld.global.f32 	%f60, [%rd56];
	abs.f32 	%f61, %f60;
	st.global.f32 	[%rd42+60], %f61;
	add.s64 	%rd115, %rd115, 16;
	setp.ne.s64 	%p4, %rd115, %rd117;
	@%p4 bra 	$L__BB5_34;
$L__BB5_35:
	setp.eq.s64 	%p5, %rd15, 0;
	@%p5 bra 	$L__BB5_44;
	and.b64  	%rd20, %rd30, 7;
	setp.lt.u64 	%p6, %rd15, 8;
	@%p6 bra 	$L__BB5_38;
	cvt.u32.u64 	%r38, %rd117;
	mul.lo.s32 	%r39, %r35, %r38;
	mul.wide.s32 	%rd57, %r39, 4;
	add.s64 	%rd58, %rd2, %rd57;
	ld.global.f32 	%f62, [%rd58];
	abs.f32 	%f63, %f62;
	shl.b64 	%rd59, %rd117, 2;
	add.s64 	%rd60, %rd113, %rd59;
	st.global.f32 	[%rd60], %f63;
	mul.wide.s32 	%rd61, %r35, 4;
	add.s64 	%rd62, %rd58, %rd61;
	ld.global.f32 	%f64, [%rd62];
	abs.f32 	%f65, %f64;
	and.b64  	%rd63, %rd59, 17179869180;
	add.s64 	%rd64, %rd113, %rd63;
	st.global.f32 	[%rd64+4], %f65;
	add.s64 	%rd65, %rd62, %rd61;
	ld.global.f32 	%f66, [%rd65];
	abs.f32 	%f67, %f66;
	st.global.f32 	[%rd64+8], %f67;
	add.s64 	%rd66, %rd65, %rd61;
	ld.global.f32 	%f68, [%rd66];
	abs.f32 	%f69, %f68;
	st.global.f32 	[%rd64+12], %f69;
	add.s64 	%rd67, %rd66, %rd61;
	ld.global.f32 	%f70, [%rd67];
	abs.f32 	%f71, %f70;
	st.global.f32 	[%rd64+16], %f71;
	add.s64 	%rd68, %rd67, %rd61;
	ld.global.f32 	%f72, [%rd68];
	abs.f32 	%f73, %f72;
	st.global.f32 	[%rd64+20], %f73;
	add.s64 	%rd69, %rd68, %rd61;
	ld.global.f32 	%f74, [%rd69];
	abs.f32 	%f75, %f74;
	st.global.f32 	[%rd64+24], %f75;
	add.s64 	%rd70, %rd69, %rd61;
	ld.global.f32 	%f76, [%rd70];
	abs.f32 	%f77, %f76;
	st.global.f32 	[%rd64+28], %f77;
	add.s64 	%rd71, %rd117, 8;
	and.b64  	%rd117, %rd71, 4294967295;
$L__BB5_38:
	setp.eq.s64 	%p7, %rd20, 0;
	@%p7 bra 	$L__BB5_44;
	and.b64  	%rd23, %rd30, 3;
	setp.lt.u64 	%p8, %rd20, 4;
	@%p8 bra 	$L__BB5_41;
	cvt.u32.u64 	%r40, %rd117;
	mul.lo.s32 	%r41, %r35, %r40;
	mul.wide.s32 	%rd72, %r41, 4;
	add.s64 	%rd73, %rd2, %rd72;
	ld.global.f32 	%f78, [%rd73];
	abs.f32 	%f79, %f78;
	shl.b64 	%rd74, %rd117, 2;
	add.s64 	%rd75, %rd113, %rd74;
	st.global.f32 	[%rd75], %f79;
	mul.wide.s32 	%rd76, %r35, 4;
	add.s64 	%rd77, %rd73, %rd76;
	ld.global.f32 	%f80, [%rd77];
	abs.f32 	%f81, %f80;
	and.b64  	%rd78, %rd74, 17179869180;
	add.s64 	%rd79, %rd113, %rd78;
	st.global.f32 	[%rd79+4], %f81;
	add.s64 	%rd80, %rd77, %rd76;
	ld.global.f32 	%f82, [%rd80];
	abs.f32 	%f83, %f82;
	st.global.f32 	[%rd79+8], %f83;
	add.s64 	%rd81, %rd80, %rd76;
	ld.global.f32 	%f84, [%rd81];
	abs.f32 	%f85, %f84;
	st.global.f32 	[%rd79+12], %f85;
	add.s64 	%rd82, %rd117, 4;
	and.b64  	%rd117, %rd82, 4294967295;
$L__BB5_41:
	setp.eq.s64 	%p9, %rd23, 0;
	@%p9 bra 	$L__BB5_44;
	mov.b64 	%rd120, 0;
$L__BB5_43:
	.pragma "nounroll";
	cvt.u32.u64 	%r42, %rd117;
	mul.lo.s32 	%r43, %r35, %r42;
	mul.wide.s32 	%rd84, %r43, 4;
	add.s64 	%rd85, %rd2, %rd84;
	ld.global.f32 	%f86, [%rd85];
	abs.f32 	%f87, %f86;
	shl.b64 	%rd86, %rd117, 2;
	add.s64 	%rd87, %rd113, %rd86;
	st.global.f32 	[%rd87], %f87;
	add.s64 	%rd88, %rd117, 1;
	and.b64  	%rd117, %rd88, 4294967295;
	add.s64 	%rd120, %rd120, 1;
	setp.ne.s64 	%p10, %rd120, %rd23;
	@%p10 bra 	$L__BB5_43;
$L__BB5_44:
	ret;

}


// ===== COMPILED SASS (sm_100) =====

	.target	sm_100

	.elftype	@"ET_EXEC"


//--------------------- .note.nv.tkinfo           --------------------------
	.section	.note.nv.tkinfo,"",@"SHT_NOTE"
	.sectionflags	@"SHF_NOTE_NV_TKINFO"
	.tkinfo
        /*0018*/ 	.word	0x00000002
        /*0030*/ 	.string	""
        /*0030*/ 	.string	"ptxas"
        /*0030*/ 	.string	"Cuda compilation tools, release 13.0, V13.0.88"
        /*0030*/ 	.string	"Build cuda_13.0.r13.0/compiler.36424714_0"
        /*0030*/ 	.string	"-arch sm_100 -m 64 "



//--------------------- .note.nv.cuinfo           --------------------------
	.section	.note.nv.cuinfo,"",@"SHT_NOTE"
	.sectionflags	@"SHF_NOTE_NV_CUINFO"
        /*0018*/ 	.short	0x0002
        /*001a*/ 	.short	0x0064
        /*001c*/ 	.short	0x0082
	.zero		2


//--------------------- .nv.info                  --------------------------
	.section	.nv.info,"",@"SHT_CUDA_INFO"
	.align	4


	//----- nvinfo : EIATTR_REGCOUNT
	.align		4
        /*0000*/ 	.byte	0x04, 0x2f
        /*0002*/ 	.short	(.L_1 - .L_0)
	.align		4
.L_0:
        /*0004*/ 	.word	index@(_Z11kernel_tanhPfm)
        /*0008*/ 	.word	0x00000020


	//----- nvinfo : EIATTR_FRAME_SIZE
	.align		4
.L_1:
        /*000c*/ 	.byte	0x04, 0x11
        /*000e*/ 	.short	(.L_3 - .L_2)
	.align		4
.L_2:
        /*0010*/ 	.word	index@(_Z11kernel_tanhPfm)
        /*0014*/ 	.word	0x00000000


	//----- nvinfo : EIATTR_REGCOUNT
	.align		4
.L_3:
        /*0018*/ 	.byte	0x04, 0x2f
        /*001a*/ 	.short	(.L_5 - .L_4)
	.align		4
.L_4:
        /*001c*/ 	.word	index@(_Z10kernel_absPfm)
        /*0020*/ 	.word	0x0000001c


	//----- nvinfo : EIATTR_FRAME_SIZE
	.align		4
.L_5:
        /*0024*/ 	.byte	0x04, 0x11
        /*0026*/ 	.short	(.L_7 - .L_6)
	.align		4
.L_6:
        /*0028*/ 	.word	index@(_Z10kernel_absPfm)
        /*002c*/ 	.word	0x00000000


	//----- nvinfo : EIATTR_REGCOUNT
	.align		4
.L_7:
        /*0030*/ 	.byte	0x04, 0x2f
        /*0032*/ 	.short	(.L_9 - .L_8)
	.align		4
.L_8:
        /*0034*/ 	.word	index@(_Z12kernel_scalePfffm)
        /*0038*/ 	.word	0x00000020


	//----- nvinfo : EIATTR_FRAME_SIZE
	.align		4
.L_9:
        /*003c*/ 	.byte	0x04, 0x11
        /*003e*/ 	.short	(.L_11 - .L_10)
	.align		4
.L_10:
        /*0040*/ 	.word	index@(_Z12kernel_scalePfffm)
        /*0044*/ 	.word	0x00000000


	//----- nvinfo : EIATTR_REGCOUNT
	.align		4
.L_11:
        /*0048*/ 	.byte	0x04, 0x2f
        /*004a*/ 	.short	(.L_13 - .L_12)
	.align		4
.L_12:
        /*004c*/ 	.word	index@(_Z12kernel_BLX_aPKfS0_PfS0_fm)
        /*0050*/ 	.word	0x00000018


	//----- nvinfo : EIATTR_FRAME_SIZE
	.align		4
.L_13:
        /*0054*/ 	.byte	0x04, 0x11
        /*0056*/ 	.short	(.L_15 - .L_14)
	.align		4
.L_14:
        /*0058*/ 	.word	index@(_Z12kernel_BLX_aPKfS0_PfS0_fm)
        /*005c*/ 	.word	0x00000000


	//----- nvinfo : EIATTR_REGCOUNT
	.align		4
.L_15:
        /*0060*/ 	.byte	0x04, 0x2f
        /*0062*/ 	.short	(.L_17 - .L_16)
	.align		4
.L_16:
        /*0064*/ 	.word	index@(_Z11kernel_fillPffm)
        /*0068*/ 	.word	0x00000012


	//----- nvinfo : EIATTR_FRAME_SIZE
	.align		4
.L_17:
        /*006c*/ 	.byte	0x04, 0x11
        /*006e*/ 	.short	(.L_19 - .L_18)
	.align		4
.L_18:
        /*0070*/ 	.word	index@(_Z11kernel_fillPffm)
        /*0074*/ 	.word	0x00000000


	//----- nvinfo : EIATTR_REGCOUNT
	.align		4
.L_19:
        /*0078*/ 	.byte	0x04, 0x2f
        /*007a*/ 	.short	(.L_21 - .L_20)
	.align		4
.L_20:
        /*007c*/ 	.word	index@(_Z9kernel_L2PKfPfim)
        /*0080*/ 	.word	0x00000020


	//----- nvinfo : EIATTR_FRAME_SIZE
	.align		4
.L_21:
        /*0084*/ 	.byte	0x04, 0x11
        /*0086*/ 	.short	(.L_23 - .L_22)
	.align		4
.L_22:
        /*0088*/ 	.word	index@($__internal_0_$__cuda_sm20_sqrt_rn_f32_slowpath)
        /*008c*/ 	.word	0x00000000


	//----- nvinfo : EIATTR_FRAME_SIZE
	.align		4
.L_23:
        /*0090*/ 	.byte	0x04, 0x11
        /*0092*/ 	.short	(.L_25 - .L_24)
	.align		4
.L_24:
        /*0094*/ 	.word	index@(_Z9kernel_L2PKfPfim)
        /*0098*/ 	.word	0x00000000


	//----- nvinfo : EIATTR_MIN_STACK_SIZE
	.align		4
.L_25:
        /*009c*/ 	.byte	0x04, 0x12
        /*009e*/ 	.short	(.L_27 - .L_26)
	.align		4
.L_26:
        /*00a0*/ 	.word	index@(_Z9kernel_L2PKfPfim)
        /*00a4*/ 	.word	0x00000000


	//----- nvinfo : EIATTR_MIN_STACK_SIZE
	.align		4
.L_27:
        /*00a8*/ 	.byte	0x04, 0x12
        /*00aa*/ 	.short	(.L_29 - .L_28)
	.align		4
.L_28:
        /*00ac*/ 	.word	index@(_Z11kernel_fillPffm)
        /*00b0*/ 	.word	0x00000000


	//----- nvinfo : EIATTR_MIN_STACK_SIZE
	.align		4
.L_29:
        /*00b4*/ 	.byte	0x04, 0x12
        /*00b6*/ 	.short	(.L_31 - .L_30)
	.align		4
.L_30:
        /*00b8*/ 	.word	index@(_Z12kernel_BLX_aPKfS0_PfS0_fm)
        /*00bc*/ 	.word	0x00000000


	//----- nvinfo : EIATTR_MIN_STACK_SIZE
	.align		4
.L_31:
        /*00c0*/ 	.byte	0x04, 0x12
        /*00c2*/ 	.short	(.L_33 - .L_32)
	.align		4
.L_32:
        /*00c4*/ 	.word	index@(_Z12kernel_scalePfffm)
        /*00c8*/ 	.word	0x00000000


	//----- nvinfo : EIATTR_MIN_STACK_SIZE
	.align		4
.L_33:
        /*00cc*/ 	.byte	0x04, 0x12
        /*00ce*/ 	.short	(.L_35 - .L_34)
	.align		4
.L_34:
        /*00d0*/ 	.word	index@(_Z10kernel_absPfm)
        /*00d4*/ 	.word	0x00000000


	//----- nvinfo : EIATTR_MIN_STACK_SIZE
	.align		4
.L_35:
        /*00d8*/ 	.byte	0x04, 0x12
        /*00da*/ 	.short	(.L_37 - .L_36)
	.align		4
.L_36:
        /*00dc*/ 	.word	index@(_Z11kernel_tanhPfm)
        /*00e0*/ 	.word	0x00000000
.L_37:


//--------------------- .nv.compat                --------------------------
	.section	.nv.compat,"",@"SHT_CUDA_COMPAT_INFO"
	.align	4
        /*0000*/ 	.byte	0x02, 0x09, 0x00, 0x00, 0x02, 0x02, 0x01, 0x00, 0x02, 0x05, 0x05, 0x00, 0x03, 0x07, 0x01, 0x01
        /*0010*/ 	.byte	0x02, 0x03, 0x00, 0x00, 0x02, 0x06, 0x01, 0x00, 0x04, 0x0b, 0x08, 0x00, 0x01, 0x00, 0x00, 0x00
        /*0020*/ 	.byte	0x00, 0x00, 0x00, 0x00


//--------------------- .nv.info._Z9kernel_L2PKfPfim --------------------------
	.section	.nv.info._Z9kernel_L2PKfPfim,"",@"SHT_CUDA_INFO"
	.sectionflags	@""
	.align	4


	//----- nvinfo : EIATTR_CUDA_API_VERSION
	.align		4
        /*0000*/ 	.byte	0x04, 0x37
        /*0002*/ 	.short	(.L_39 - .L_38)
.L_38:
        /*0004*/ 	.word	0x00000082


	//----- nvinfo : EIATTR_KPARAM_INFO
	.align		4
.L_39:
        /*0008*/ 	.byte	0x04, 0x17
        /*000a*/ 	.short	(.L_41 - .L_40)
.L_40:
        /*000c*/ 	.word	0x00000000
        /*0010*/ 	.short	0x0003
        /*0012*/ 	.short	0x0018
        /*0014*/ 	.byte	0x00, 0xf0, 0x21, 0x00


	//----- nvinfo : EIATTR_KPARAM_INFO
	.align		4
.L_41:
        /*0018*/ 	.byte	0x04, 0x17
        /*001a*/ 	.short	(.L_43 - .L_42)
.L_42:
        /*001c*/ 	.word	0x00000000
        /*0020*/ 	.short	0x0002
        /*0022*/ 	.short	0x0010
        /*0024*/ 	.byte	0x00, 0xf0, 0x11, 0x00


	//----- nvinfo : EIATTR_KPARAM_INFO
	.align		4
.L_43:
        /*0028*/ 	.byte	0x04, 0x17
        /*002a*/ 	.short	(.L_45 - .L_44)
.L_44:
        /*002c*/ 	.word	0x00000000
        /*0030*/ 	.short	0x0001
        /*0032*/ 	.short	0x0008
        /*0034*/ 	.byte	0x00, 0xf5, 0x21, 0x00


	//----- nvinfo : EIATTR_KPARAM_INFO
	.align		4
.L_45:
        /*0038*/ 	.byte	0x04, 0x17
        /*003a*/ 	.short	(.L_47 - .L_46)
.L_46:
        /*003c*/ 	.word	0x00000000
        /*0040*/ 	.short	0x0000
        /*0042*/ 	.short	0x0000
        /*0044*/ 	.byte	0x00, 0xf5, 0x21, 0x00


	//----- nvinfo : EIATTR_SPARSE_MMA_MASK
	.align		4
.L_47:
        /*0048*/ 	.byte	0x03, 0x50
        /*004a*/ 	.short	0x0000


	//----- nvinfo : EIATTR_MAXREG_COUNT
	.align		4
        /*004c*/ 	.byte	0x03, 0x1b
        /*004e*/ 	.short	0x00ff


	//----- nvinfo : EIATTR_MERCURY_ISA_VERSION
	.align		4
        /*0050*/ 	.byte	0x03, 0x5f
        /*0052*/ 	.short	0x0101


	//----- nvinfo : EIATTR_VRC_CTA_INIT_COUNT
	.align		4
        /*0054*/ 	.byte	0x02, 0x4a
	.zero		1
	.zero		1


	//----- nvinfo : EIATTR_EXIT_INSTR_OFFSETS
	.align		4
        /*0058*/ 	.byte	0x04, 0x1c
        /*005a*/ 	.short	(.L_49 - .L_48)


	//   ....[0]....
.L_48:
        /*005c*/ 	.word	0x00000040


	//   ....[1]....
        /*0060*/ 	.word	0x00000350


	//   ....[2]....
        /*0064*/ 	.word	0x000015b0


	//   ....[3]....
        /*0068*/ 	.word	0x00001b80


	//   ....[4]....
        /*006c*/ 	.word	0x00001ec0


	//   ....[5]....
        /*0070*/ 	.word	0x00002100


	//   ....[6]....
        /*0074*/ 	.word	0x00002230


	//----- nvinfo : EIATTR_CRS_STACK_SIZE
	.align		4
.L_49:
        /*0078*/ 	.byte	0x04, 0x1e
        /*007a*/ 	.short	(.L_51 - .L_50)
.L_50:
        /*007c*/ 	.word	0x00000000


	//----- nvinfo : EIATTR_CBANK_PARAM_SIZE
	.align		4
.L_51:
        /*0080*/ 	.byte	0x03, 0x19
        /*0082*/ 	.short	0x0020


	//----- nvinfo : EIATTR_PARAM_CBANK
	.align		4
        /*0084*/ 	.byte	0x04, 0x0a
        /*0086*/ 	.short	(.L_53 - .L_52)
	.align		4
.L_52:
        /*0088*/ 	.word	index@(.nv.constant0._Z9kernel_L2PKfPfim)
        /*008c*/ 	.short	0x0380
        /*008e*/ 	.short	0x0020


	//----- nvinfo : EIATTR_SW_WAR
	.align		4
.L_53:
        /*0090*/ 	.byte	0x04, 0x36
        /*0092*/ 	.short	(.L_55 - .L_54)
.L_54:
        /*0094*/ 	.word	0x00000008
.L_55:


//--------------------- .nv.info._Z11kernel_fillPffm --------------------------
	.section	.nv.info._Z11kernel_fillPffm,"",@"SHT_CUDA_INFO"
	.sectionflags	@""
	.align	4


	//----- nvinfo : EIATTR_CUDA_API_VERSION
	.align		4
        /*0000*/ 	.byte	0x04, 0x37
        /*0002*/ 	.short	(.L_57 - .L_56)
.L_56:
        /*0004*/ 	.word	0x00000082


	//----- nvinfo : EIATTR_KPARAM_INFO
	.align		4
.L_57:
        /*0008*/ 	.byte	0x04, 0x17
        /*000a*/ 	.short	(.L_59 - .L_58)
.L_58:
        /*000c*/ 	.word	0x00000000
        /*0010*/ 	.short	0x0002
        /*0012*/ 	.short	0x0010
        /*0014*/ 	.byte	0x00, 0xf0, 0x21, 0x00


	//----- nvinfo : EIATTR_KPARAM_INFO
	.align		4
.L_59:
        /*0018*/ 	.byte	0x04, 0x17
        /*001a*/ 	.short	(.L_61 - .L_60)
.L_60:
        /*001c*/ 	.word	0x00000000
        /*0020*/ 	.short	0x0001
        /*0022*/ 	.short	0x0008
        /*0024*/ 	.byte	0x00, 0xf0, 0x11, 0x00


	//----- nvinfo : EIATTR_KPARAM_INFO
	.align		4
.L_61:
        /*0028*/ 	.byte	0x04, 0x17
        /*002a*/ 	.short	(.L_63 - .L_62)
.L_62:
        /*002c*/ 	.word	0x00000000
        /*0030*/ 	.short	0x0000
        /*0032*/ 	.short	0x0000
        /*0034*/ 	.byte	0x00, 0xf5, 0x21, 0x00


	//----- nvinfo : EIATTR_SPARSE_MMA_MASK
	.align		4
.L_63:
        /*0038*/ 	.byte	0x03, 0x50
        /*003a*/ 	.short	0x0000


	//----- nvinfo : EIATTR_MAXREG_COUNT
	.align		4
        /*003c*/ 	.byte	0x03, 0x1b
        /*003e*/ 	.short	0x00ff


	//----- nvinfo : EIATTR_MERCURY_ISA_VERSION
	.align		4
        /*0040*/ 	.byte	0x03, 0x5f
        /*0042*/ 	.short	0x0101


	//----- nvinfo : EIATTR_VRC_CTA_INIT_COUNT
	.align		4
        /*0044*/ 	.byte	0x02, 0x4a
	.zero		1
	.zero		1


	//----- nvinfo : EIATTR_EXIT_INSTR_OFFSETS
	.align		4
        /*0048*/ 	.byte	0x04, 0x1c
        /*004a*/ 	.short	(.L_65 - .L_64)


	//   ....[0]....
.L_64:
        /*004c*/ 	.word	0x00000040


	//   ....[1]....
        /*0050*/ 	.word	0x00000310


	//   ....[2]....
        /*0054*/ 	.word	0x00000820


	//   ....[3]....
        /*0058*/ 	.word	0x00000b00


	//   ....[4]....
        /*005c*/ 	.word	0x00000c00


	//----- nvinfo : EIATTR_CBANK_PARAM_SIZE
	.align		4
.L_65:
        /*0060*/ 	.byte	0x03, 0x19
        /*0062*/ 	.short	0x0018


	//----- nvinfo : EIATTR_PARAM_CBANK
	.align		4
        /*0064*/ 	.byte	0x04, 0x0a
        /*0066*/ 	.short	(.L_67 - .L_66)
	.align		4
.L_66:
        /*0068*/ 	.word	index@(.nv.constant0._Z11kernel_fillPffm)
        /*006c*/ 	.short	0x0380
        /*006e*/ 	.short	0x0018


	//----- nvinfo : EIATTR_SW_WAR
	.align		4
.L_67:
        /*0070*/ 	.byte	0x04, 0x36
        /*0072*/ 	.short	(.L_69 - .L_68)
.L_68:
        /*0074*/ 	.word	0x00000008
.L_69:


//--------------------- .nv.info._Z12kernel_BLX_aPKfS0_PfS0_fm --------------------------
	.section	.nv.info._Z12kernel_BLX_aPKfS0_PfS0_fm,"",@"SHT_CUDA_INFO"
	.sectionflags	@""
	.align	4


	//----- nvinfo : EIATTR_CUDA_API_VERSION
	.align		4
        /*0000*/ 	.byte	0x04, 0x37
        /*0002*/ 	.short	(.L_71 - .L_70)
.L_70:
        /*0004*/ 	.word	0x00000082


	//----- nvinfo : EIATTR_KPARAM_INFO
	.align		4
.L_71:
        /*0008*/ 	.byte	0x04, 0x17
        /*000a*/ 	.short	(.L_73 - .L_72)
.L_72:
        /*000c*/ 	.word	0x00000000
        /*0010*/ 	.short	0x0005
        /*0012*/ 	.short	0x0028
        /*0014*/ 	.byte	0x00, 0xf0, 0x21, 0x00


	//----- nvinfo : EIATTR_KPARAM_INFO
	.align		4
.L_73:
        /*0018*/ 	.byte	0x04, 0x17
        /*001a*/ 	.short	(.L_75 - .L_74)
.L_74:
        /*001c*/ 	.word	0x00000000
        /*0020*/ 	.short	0x0004
        /*0022*/ 	.short	0x0020
        /*0024*/ 	.byte	0x00, 0xf0, 0x11, 0x00


	//----- nvinfo : EIATTR_KPARAM_INFO
	.align		4
.L_75:
        /*0028*/ 	.byte	0x04, 0x17
        /*002a*/ 	.short	(.L_77 - .L_76)
.L_76:
        /*002c*/ 	.word	0x00000000
        /*0030*/ 	.short	0x0003
        /*0032*/ 	.short	0x0018
        /*0034*/ 	.byte	0x00, 0xf5, 0x21, 0x00


	//----- nvinfo : EIATTR_KPARAM_INFO
	.align		4
.L_77:
        /*0038*/ 	.byte	0x04, 0x17
        /*003a*/ 	.short	(.L_79 - .L_78)
.L_78:
        /*003c*/ 	.word	0x00000000
        /*0040*/ 	.short	0x0002
        /*0042*/ 	.short	0x0010
        /*0044*/ 	.byte	0x00, 0xf5, 0x21, 0x00


	//----- nvinfo : EIATTR_KPARAM_INFO
	.align		4
.L_79:
        /*0048*/ 	.byte	0x04, 0x17
        /*004a*/ 	.short	(.L_81 - .L_80)
.L_80:
        /*004c*/ 	.word	0x00000000
        /*0050*/ 	.short	0x0001
        /*0052*/ 	.short	0x0008
        /*0054*/ 	.byte	0x00, 0xf5, 0x21, 0x00


	//----- nvinfo : EIATTR_KPARAM_INFO
	.align		4
.L_81:
        /*0058*/ 	.byte	0x04, 0x17
        /*005a*/ 	.short	(.L_83 - .L_82)
.L_82:
        /*005c*/ 	.word	0x00000000
        /*0060*/ 	.short	0x0000
        /*0062*/ 	.short	0x0000
        /*0064*/ 	.byte	0x00, 0xf5, 0x21, 0x00


	//----- nvinfo : EIATTR_SPARSE_MMA_MASK
	.align		4
.L_83:
        /*0068*/ 	.byte	0x03, 0x50
        /*006a*/ 	.short	0x0000


	//----- nvinfo : EIATTR_MAXREG_COUNT
	.align		4
        /*006c*/ 	.byte	0x03, 0x1b
        /*006e*/ 	.short	0x00ff


	//----- nvinfo : EIATTR_MERCURY_ISA_VERSION
	.align		4
        /*0070*/ 	.byte	0x03, 0x5f
        /*0072*/ 	.short	0x0101


	//----- nvinfo : EIATTR_VRC_CTA_INIT_COUNT
	.align		4
        /*0074*/ 	.byte	0x02, 0x4a
	.zero		1
	.zero		1


	//----- nvinfo : EIATTR_EXIT_INSTR_OFFSETS
	.align		4
        /*0078*/ 	.byte	0x04, 0x1c
        /*007a*/ 	.short	(.L_85 - .L_84)


	//   ....[0]....
.L_84:
        /*007c*/ 	.word	0x00000040


	//   ....[1]....
        /*0080*/ 	.word	0x00000600


	//   ....[2]....
        /*0084*/ 	.word	0x00000980


	//   ....[3]....
        /*0088*/ 	.word	0x00000b10


	//----- nvinfo : EIATTR_CBANK_PARAM_SIZE
	.align		4
.L_85:
        /*008c*/ 	.byte	0x03, 0x19
        /*008e*/ 	.short	0x0030


	//----- nvinfo : EIATTR_PARAM_CBANK
	.align		4
        /*0090*/ 	.byte	0x04, 0x0a
        /*0092*/ 	.short	(.L_87 - .L_86)
	.align		4
.L_86:
        /*0094*/ 	.word	index@(.nv.constant0._Z12kernel_BLX_aPKfS0_PfS0_fm)
        /*0098*/ 	.short	0x0380
        /*009a*/ 	.short	0x0030


	//----- nvinfo : EIATTR_SW_WAR
	.align		4
.L_87:
        /*009c*/ 	.byte	0x04, 0x36
        /*009e*/ 	.short	(.L_89 - .L_88)
.L_88:
        /*00a0*/ 	.word	0x00000008
.L_89:


//--------------------- .nv.info._Z12kernel_scalePfffm --------------------------
	.section	.nv.info._Z12kernel_scalePfffm,"",@"SHT_CUDA_INFO"
	.sectionflags	@""
	.align	4


	//----- nvinfo : EIATTR_CUDA_API_VERSION
	.align		4
        /*0000*/ 	.byte	0x04, 0x37
        /*0002*/ 	.short	(.L_91 - .L_90)
.L_90:
        /*0004*/ 	.word	0x00000082


	//----- nvinfo : EIATTR_KPARAM_INFO
	.align		4
.L_91:
        /*0008*/ 	.byte	0x04, 0x17
        /*000a*/ 	.short	(.L_93 - .L_92)
.L_92:
        /*000c*/ 	.word	0x00000000
        /*0010*/ 	.short	0x0003
        /*0012*/ 	.short	0x0010
        /*0014*/ 	.byte	0x00, 0xf0, 0x21, 0x00


	//----- nvinfo : EIATTR_KPARAM_INFO
	.align		4
.L_93:
        /*0018*/ 	.byte	0x04, 0x17
        /*001a*/ 	.short	(.L_95 - .L_94)
.L_94:
        /*001c*/ 	.word	0x00000000
        /*0020*/ 	.short	0x0002
        /*0022*/ 	.short	0x000c
        /*0024*/ 	.byte	0x00, 0xf0, 0x11, 0x00


	//----- nvinfo : EIATTR_KPARAM_INFO
	.align		4
.L_95:
        /*0028*/ 	.byte	0x04, 0x17
        /*002a*/ 	.short	(.L_97 - .L_96)
.L_96:
        /*002c*/ 	.word	0x00000000
        /*0030*/ 	.short	0x0001
        /*0032*/ 	.short	0x0008
        /*0034*/ 	.byte	0x00, 0xf0, 0x11, 0x00


	//----- nvinfo : EIATTR_KPARAM_INFO
	.align		4
.L_97:
        /*0038*/ 	.byte	0x04, 0x17
        /*003a*/ 	.short	(.L_99 - .L_98)
.L_98:
        /*003c*/ 	.word	0x00000000
        /*0040*/ 	.short	0x0000
        /*0042*/ 	.short	0x0000
        /*0044*/ 	.byte	0x00, 0xf5, 0x21, 0x00


	//----- nvinfo : EIATTR_SPARSE_MMA_MASK
	.align		4
.L_99:
        /*0048*/ 	.byte	0x03, 0x50
        /*004a*/ 	.short	0x0000


	//----- nvinfo : EIATTR_MAXREG_COUNT
	.align		4
        /*004c*/ 	.byte	0x03, 0x1b
        /*004e*/ 	.short	0x00ff


	//----- nvinfo : EIATTR_MERCURY_ISA_VERSION
	.align		4
        /*0050*/ 	.byte	0x03, 0x5f
        /*0052*/ 	.short	0x0101


	//----- nvinfo : EIATTR_VRC_CTA_INIT_COUNT
	.align		4
        /*0054*/ 	.byte	0x02, 0x4a
	.zero		1
	.zero		1


	//----- nvinfo : EIATTR_EXIT_INSTR_OFFSETS
	.align		4
        /*0058*/ 	.byte	0x04, 0x1c
        /*005a*/ 	.short	(.L_101 - .L_100)


	//   ....[0]....
.L_100:
        /*005c*/ 	.word	0x00000040


	//   ....[1]....
        /*0060*/ 	.word	0x00000520


	//   ....[2]....
        /*0064*/ 	.word	0x00000b20


	//   ....[3]....
        /*0068*/ 	.word	0x00000e80


	//   ....[4]....
        /*006c*/ 	.word	0x00000f70


	//----- nvinfo : EIATTR_CBANK_PARAM_SIZE
	.align		4
.L_101:
        /*0070*/ 	.byte	0x03, 0x19
        /*0072*/ 	.short	0x0018


	//----- nvinfo : EIATTR_PARAM_CBANK
	.align		4
        /*0074*/ 	.byte	0x04, 0x0a
        /*0076*/ 	.short	(.L_103 - .L_102)
	.align		4
.L_102:
        /*0078*/ 	.word	index@(.nv.constant0._Z12kernel_scalePfffm)
        /*007c*/ 	.short	0x0380
        /*007e*/ 	.short	0x0018


	//----- nvinfo : EIATTR_SW_WAR
	.align		4
.L_103:
        /*0080*/ 	.byte	0x04, 0x36
        /*0082*/ 	.short	(.L_105 - .L_104)
.L_104:
        /*0084*/ 	.word	0x00000008
.L_105:


//--------------------- .nv.info._Z10kernel_absPfm --------------------------
	.section	.nv.info._Z10kernel_absPfm,"",@"SHT_CUDA_INFO"
	.sectionflags	@""
	.align	4


	//----- nvinfo : EIATTR_CUDA_API_VERSION
	.align		4
        /*0000*/ 	.byte	0x04, 0x37
        /*0002*/ 	.short	(.L_107 - .L_106)
.L_106:
        /*0004*/ 	.word	0x00000082


	//----- nvinfo : EIATTR_KPARAM_INFO
	.align		4
.L_107:
        /*0008*/ 	.byte	0x04, 0x17
        /*000a*/ 	.short	(.L_109 - .L_108)
.L_108:
        /*000c*/ 	.word	0x00000000
        /*0010*/ 	.short	0x0001
        /*0012*/ 	.short	0x0008
        /*0014*/ 	.byte	0x00, 0xf0, 0x21, 0x00


	//----- nvinfo : EIATTR_KPARAM_INFO
	.align		4
.L_109:
        /*0018*/ 	.byte	0x04, 0x17
        /*001a*/ 	.short	(.L_111 - .L_110)
.L_110:
        /*001c*/ 	.word	0x00000000
        /*0020*/ 	.short	0x0000
        /*0022*/ 	.short	0x0000
        /*0024*/ 	.byte	0x00, 0xf5, 0x21, 0x00


	//----- nvinfo : EIATTR_SPARSE_MMA_MASK
	.align		4
.L_111:
        /*0028*/ 	.byte	0x03, 0x50
        /*002a*/ 	.short	0x0000


	//----- nvinfo : EIATTR_MAXREG_COUNT
	.align		4
        /*002c*/ 	.byte	0x03, 0x1b
        /*002e*/ 	.short	0x00ff


	//----- nvinfo : EIATTR_MERCURY_ISA_VERSION
	.align		4
        /*0030*/ 	.byte	0x03, 0x5f
        /*0032*/ 	.short	0x0101


	//----- nvinfo : EIATTR_VRC_CTA_INIT_COUNT
	.align		4
        /*0034*/ 	.byte	0x02, 0x4a
	.zero		1
	.zero		1


	//----- nvinfo : EIATTR_EXIT_INSTR_OFFSETS
	.align		4
        /*0038*/ 	.byte	0x04, 0x1c
        /*003a*/ 	.short	(.L_113 - .L_112)


	//   ....[0]....
.L_112:
        /*003c*/ 	.word	0x00000040


	//   ....[1]....
        /*0040*/ 	.word	0x00000500


	//   ....[2]....
        /*0044*/ 	.word	0x00000b00


	//   ....[3]....
        /*0048*/ 	.word	0x00000e60


	//   ....[4]....
        /*004c*/ 	.word	0x00000f50


	//----- nvinfo : EIATTR_CBANK_PARAM_SIZE
	.align		4
.L_113:
        /*0050*/ 	.byte	0x03, 0x19
        /*0052*/ 	.short	0x0010


	//----- nvinfo : EIATTR_PARAM_CBANK
	.align		4
        /*0054*/ 	.byte	0x04, 0x0a
        /*0056*/ 	.short	(.L_115 - .L_114)
	.align		4
.L_114:
        /*0058*/ 	.word	index@(.nv.constant0._Z10kernel_absPfm)
        /*005c*/ 	.short	0x0380
        /*005e*/ 	.short	0x0010


	//----- nvinfo : EIATTR_SW_WAR
	.align		4
.L_115:
        /*0060*/ 	.byte	0x04, 0x36
        /*0062*/ 	.short	(.L_117 - .L_116)
.L_116:
        /*0064*/ 	.word	0x00000008
.L_117:


//--------------------- .nv.info._Z11kernel_tanhPfm --------------------------
	.section	.nv.info._Z11kernel_tanhPfm,"",@"SHT_CUDA_INFO"
	.sectionflags	@""
	.align	4


	//----- nvinfo : EIATTR_CUDA_API_VERSION
	.align		4
        /*0000*/ 	.byte	0x04, 0x37
        /*0002*/ 	.short	(.L_119 - .L_118)
.L_118:
        /*0004*/ 	.word	0x00000082


	//----- nvinfo : EIATTR_KPARAM_INFO
	.align		4
.L_119:
        /*0008*/ 	.byte	0x04, 0x17
        /*000a*/ 	.short	(.L_121 - .L_120)
.L_120:
        /*000c*/ 	.word	0x00000000
        /*0010*/ 	.short	0x0001
        /*0012*/ 	.short	0x0008
        /*0014*/ 	.byte	0x00, 0xf0, 0x21, 0x00


	//----- nvinfo : EIATTR_KPARAM_INFO
	.align		4
.L_121:
        /*0018*/ 	.byte	0x04, 0x17
        /*001a*/ 	.short	(.L_123 - .L_122)
.L_122:
        /*001c*/ 	.word	0x00000000
        /*0020*/ 	.short	0x0000
        /*0022*/ 	.short	0x0000
        /*0024*/ 	.byte	0x00, 0xf5, 0x21, 0x00


	//----- nvinfo : EIATTR_SPARSE_MMA_MASK
	.align		4
.L_123:
        /*0028*/ 	.byte	0x03, 0x50
        /*002a*/ 	.short	0x0000


	//----- nvinfo : EIATTR_MAXREG_COUNT
	.align		4
        /*002c*/ 	.byte	0x03, 0x1b
        /*002e*/ 	.short	0x00ff


	//----- nvinfo : EIATTR_MERCURY_ISA_VERSION
	.align		4
        /*0030*/ 	.byte	0x03, 0x5f
        /*0032*/ 	.short	0x0101


	//----- nvinfo : EIATTR_VRC_CTA_INIT_COUNT
	.align		4
        /*0034*/ 	.byte	0x02, 0x4a
	.zero		1
	.zero		1


	//----- nvinfo : EIATTR_EXIT_INSTR_OFFSETS
	.align		4
        /*0038*/ 	.byte	0x04, 0x1c
        /*003a*/ 	.short	(.L_125 - .L_124)


	//   ....[0]....
.L_124:
        /*003c*/ 	.word	0x00000040


	//   ....[1]....
        /*0040*/ 	.word	0x00000aa0


	//   ....[2]....
        /*0044*/ 	.word	0x00001100


	//   ....[3]....
        /*0048*/ 	.word	0x00001480


	//   ....[4]....
        /*004c*/ 	.word	0x000015f0


	//----- nvinfo : EIATTR_CBANK_PARAM_SIZE
	.align		4
.L_125:
        /*0050*/ 	.byte	0x03, 0x19
        /*0052*/ 	.short	0x0010


	//----- nvinfo : EIATTR_PARAM_CBANK
	.align		4
        /*0054*/ 	.byte	0x04, 0x0a
        /*0056*/ 	.short	(.L_127 - .L_126)
	.align		4
.L_126:
        /*0058*/ 	.word	index@(.nv.constant0._Z11kernel_tanhPfm)
        /*005c*/ 	.short	0x0380
        /*005e*/ 	.short	0x0010


	//----- nvinfo : EIATTR_SW_WAR
	.align		4
.L_127:
        /*0060*/ 	.byte	0x04, 0x36
        /*0062*/ 	.short	(.L_129 - .L_128)
.L_128:
        /*0064*/ 	.word	0x00000008
.L_129:


//--------------------- .nv.callgraph             --------------------------
	.section	.nv.callgraph,"",@"SHT_CUDA_CALLGRAPH"
	.align	4
	.sectionentsize	8
	.align		4
        /*0000*/ 	.word	0x00000000
	.align		4
        /*0004*/ 	.word	0xffffffff
	.align		4
        /*0008*/ 	.word	0x00000000
	.align		4
        /*000c*/ 	.word	0xfffffffe
	.align		4
        /*0010*/ 	.word	0x00000000
	.align		4
        /*0014*/ 	.word	0xfffffffd
	.align		4
        /*0018*/ 	.word	0x00000000
	.align		4
        /*001c*/ 	.word	0xfffffffc


//--------------------- .text._Z9kernel_L2PKfPfim --------------------------
	.section	.text._Z9kernel_L2PKfPfim,"ax",@progbits
	.align	128
        .global         _Z9kernel_L2PKfPfim
        .type           _Z9kernel_L2PKfPfim,@function
        .size           _Z9kernel_L2PKfPfim,(.L_x_51 - _Z9kernel_L2PKfPfim)
        .other          _Z9kernel_L2PKfPfim,@"STO_CUDA_ENTRY STV_DEFAULT"
_Z9kernel_L2PKfPfim:
.text._Z9kernel_L2PKfPfim:
[----:B------:R-:W-:Y:S01]  /*0000*/  LDC R1, c[0x0][0x37c] ;  /* 0x0000df00ff017b82 */ /* 0x000fe20000000800 */
[----:B------:R-:W0:Y:S02]  /*0010*/  LDCU.64 UR6, c[0x0][0x398] ;  /* 0x00007300ff0677ac */ /* 0x000e240008000a00 */
[----:B0-----:R-:W-:-:S04]  /*0020*/  ISETP.NE.U32.AND P0, PT, RZ, UR6, PT ;  /* 0x00000006ff007c0c */ /* 0x001fc8000bf05070 */
[----:B------:R-:W-:-:S13]  /*0030*/  ISETP.NE.AND.EX P0, PT, RZ, UR7, PT, P0 ;  /* 0x00000007ff007c0c */ /* 0x000fda000bf05300 */
[----:B------:R-:W-:Y:S05]  /*0040*/  @!P0 EXIT ;  /* 0x000000000000894d */ /* 0x000fea0003800000 */
[----:B------:R-:W0:Y:S01]  /*0050*/  LDC R2, c[0x0][0x390] ;  /* 0x0000e400ff027b82 */ /* 0x000e220000000800 */
[----:B------:R-:W1:Y:S01]  /*0060*/  LDCU.64 UR8, c[0x0][0x358] ;  /* 0x00006b00ff0877ac */ /* 0x000e620008000a00 */
[----:B0-----:R-:W-:-:S13]  /*0070*/  ISETP.GE.AND P0, PT, R2, 0x1, PT ;  /* 0x000000010200780c */ /* 0x001fda0003f06270 */
[----:B-1----:R-:W-:Y:S05]  /*0080*/  @!P0 BRA `(.L_x_0) ;  /* 0x00000014004c8947 */ /* 0x002fea0003800000 */
[----:B------:R-:W-:-:S13]  /*0090*/  ISETP.NE.AND P0, PT, R2, 0x1, PT ;  /* 0x000000010200780c */ /* 0x000fda0003f05270 */
[----:B------:R-:W-:Y:S05]  /*00a0*/  @P0 BRA `(.L_x_1) ;  /* 0x0000000000ac0947 */ /* 0x000fea0003800000 */
[----:B------:R-:W0:Y:S01]  /*00b0*/  LDC.64 R2, c[0x0][0x380] ;  /* 0x0000e000ff027b82 */ /* 0x000e220000000a00 */
[----:B------:R-:W-:Y:S01]  /*00c0*/  CS2R R6, SRZ ;  /* 0x0000000000067805 */ /* 0x000fe2000001ff00 */
[----:B------:R-:W1:Y:S01]  /*00d0*/  LDCU.64 UR4, c[0x0][0x388] ;  /* 0x00007100ff0477ac */ /* 0x000e620008000a00 */
[----:B------:R-:W2:Y:S05]  /*00e0*/  LDCU.64 UR6, c[0x0][0x398] ;  /* 0x00007300ff0677ac */ /* 0x000eaa0008000a00 */
.L_x_4:
[----:B0-----:R-:W-:-:S05]  /*00f0*/  IMAD.WIDE.U32 R4, R7, 0x4, R2 ;  /* 0x0000000407047825 */ /* 0x001fca00078e0002 */
[----:B------:R-:W3:Y:S02]  /*0100*/  LDG.E R8, desc[UR8][R4.64] ;  /* 0x0000000804087981 */ /* 0x000ee4000c1e1900 */
[----:B---3--:R-:W-:-:S05]  /*0110*/  FADD R10, |R8|, -RZ ;  /* 0x800000ff080a7221 */ /* 0x008fca0000000200 */
[----:B------:R-:W-:-:S04]  /*0120*/  LOP3.LUT R10, R10, 0xfe000000, RZ, 0xc0, !PT ;  /* 0xfe0000000a0a7812 */ /* 0x000fc800078ec0ff */
[----:B------:R-:W-:-:S05]  /*0130*/  LOP3.LUT R9, R10, 0x7e800000, RZ, 0x3c, !PT ;  /* 0x7e8000000a097812 */ /* 0x000fca00078e3cff */
[----:B------:R-:W-:-:S04]  /*0140*/  FMUL R0, |R8|, R9 ;  /* 0x0000000908007220 */ /* 0x000fc80000400200 */
[CC--:B------:R-:W-:Y:S01]  /*0150*/  FFMA R9, R0.reuse, R0.reuse, RZ ;  /* 0x0000000000097223 */ /* 0x0c0fe200000000ff */
[----:B------:R-:W-:-:S04]  /*0160*/  FSETP.NAN.AND P0, PT, R0, R0, PT ;  /* 0x000000000000720b */ /* 0x000fc80003f08000 */
[----:B------:R-:W-:-:S05]  /*0170*/  FSEL R9, R9, RZ, P0 ;  /* 0x000000ff09097208 */ /* 0x000fca0000000000 */
[----:B------:R-:W-:-:S04]  /*0180*/  FFMA R11, R0, R0, R9 ;  /* 0x00000000000b7223 */ /* 0x000fc80000000009 */
[----:B------:R-:W-:Y:S01]  /*0190*/  VIADD R0, R11, 0xf3000000 ;  /* 0xf30000000b007836 */ /* 0x000fe20000000000 */
[----:B------:R0:W3:Y:S04]  /*01a0*/  MUFU.RSQ R12, R11 ;  /* 0x0000000b000c7308 */ /* 0x0000e80000001400 */
[----:B------:R-:W-:-:S13]  /*01b0*/  ISETP.GT.U32.AND P0, PT, R0, 0x727fffff, PT ;  /* 0x727fffff0000780c */ /* 0x000fda0003f04070 */
[----:B0--3--:R-:W-:Y:S05]  /*01c0*/  @!P0 BRA `(.L_x_2) ;  /* 0x0000000000108947 */ /* 0x009fea0003800000 */
[----:B------:R-:W-:Y:S01]  /*01d0*/  IMAD.MOV.U32 R0, RZ, RZ, R11 ;  /* 0x000000ffff007224 */ /* 0x000fe200078e000b */
[----:B------:R-:W-:-:S07]  /*01e0*/  MOV R4, 0x200 ;  /* 0x0000020000047802 */ /* 0x000fce0000000f00 */
[----:B-12---:R-:W-:Y:S05]  /*01f0*/  CALL.REL.NOINC `($__internal_0_$__cuda_sm20_sqrt_rn_f32_slowpath) ;  /* 0x0000002000107944 */ /* 0x006fea0003c00000 */
[----:B------:R-:W-:Y:S05]  /*0200*/  BRA `(.L_x_3) ;  /* 0x0000000000107947 */ /* 0x000fea0003800000 */
.L_x_2:
[----:B------:R-:W-:Y:S01]  /*0210*/  FMUL.FTZ R0, R11, R12 ;  /* 0x0000000c0b007220 */ /* 0x000fe20000410000 */
[----:B------:R-:W-:-:S03]  /*0220*/  FMUL.FTZ R4, R12, 0.5 ;  /* 0x3f0000000c047820 */ /* 0x000fc60000410000 */
[----:B------:R-:W-:-:S04]  /*0230*/  FFMA R5, -R0, R0, R11 ;  /* 0x0000000000057223 */ /* 0x000fc8000000010b */
[----:B------:R-:W-:-:S07]  /*0240*/  FFMA R0, R5, R4, R0 ;  /* 0x0000000405007223 */ /* 0x000fce0000000000 */
.L_x_3:
[----:B------:R-:W-:Y:S02]  /*0250*/  LOP3.LUT R5, R10, 0x800000, RZ, 0xfc, !PT ;  /* 0x008000000a057812 */ /* 0x000fe400078efcff */
[----:B------:R-:W-:Y:S02]  /*0260*/  FSETP.NEU.AND P1, PT, |R8|, +INF , PT ;  /* 0x7f8000000800780b */ /* 0x000fe40003f2d200 */
[----:B------:R-:W-:Y:S01]  /*0270*/  FSETP.NEU.AND P0, PT, R9, RZ, PT ;  /* 0x000000ff0900720b */ /* 0x000fe20003f0d000 */
[----:B------:R-:W-:Y:S01]  /*0280*/  FMUL R5, R5, R0 ;  /* 0x0000000005057220 */ /* 0x000fe20000400000 */
[----:B-1----:R-:W-:Y:S01]  /*0290*/  MOV R4, UR4 ;  /* 0x0000000400047c02 */ /* 0x002fe20008000f00 */
[----:B------:R-:W-:-:S03]  /*02a0*/  UIADD3 UR4, UP0, UPT, UR4, 0x4, URZ ;  /* 0x0000000404047890 */ /* 0x000fc6000ff1e0ff */
[C---:B------:R-:W-:Y:S01]  /*02b0*/  FSEL R9, |R8|.reuse, R5, !P1 ;  /* 0x0000000508097208 */ /* 0x040fe20004800200 */
[----:B------:R-:W-:Y:S01]  /*02c0*/  IMAD.U32 R5, RZ, RZ, UR5 ;  /* 0x00000005ff057e24 */ /* 0x000fe2000f8e00ff */
[----:B------:R-:W-:Y:S02]  /*02d0*/  UIADD3.X UR5, UPT, UPT, URZ, UR5, URZ, UP0, !UPT ;  /* 0x00000005ff057290 */ /* 0x000fe400087fe4ff */
[----:B------:R-:W-:Y:S02]  /*02e0*/  FSEL R9, |R8|, R9, !P0 ;  /* 0x0000000908097208 */ /* 0x000fe40004000200 */
[----:B------:R-:W-:-:S03]  /*02f0*/  IADD3 R7, P0, PT, R7, 0x1, RZ ;  /* 0x0000000107077810 */ /* 0x000fc60007f1e0ff */
[----:B------:R3:W-:Y:S02]  /*0300*/  STG.E desc[UR8][R4.64], R9 ;  /* 0x0000000904007986 */ /* 0x0007e4000c101908 */
[----:B------:R-:W-:Y:S01]  /*0310*/  IMAD.X R6, RZ, RZ, R6, P0 ;  /* 0x000000ffff067224 */ /* 0x000fe200000e0606 */
[----:B--2---:R-:W-:-:S04]  /*0320*/  ISETP.GE.U32.AND P0, PT, R7, UR6, PT ;  /* 0x0000000607007c0c */ /* 0x004fc8000bf06070 */
[----:B------:R-:W-:-:S13]  /*0330*/  ISETP.GE.U32.AND.EX P0, PT, R6, UR7, PT, P0 ;  /* 0x0000000706007c0c */ /* 0x000fda000bf06100 */
[----:B---3--:R-:W-:Y:S05]  /*0340*/  @!P0 BRA `(.L_x_4) ;  /* 0xfffffffc00688947 */ /* 0x008fea000383ffff */
[----:B------:R-:W-:Y:S05]  /*0350*/  EXIT ;  /* 0x000000000000794d */ /* 0x000fea0003800000 */
.L_x_1:
[C---:B------:R-:W-:Y:S01]  /*0360*/  VIADD R16, R2.reuse, 0xf ;  /* 0x0000000f02107836 */ /* 0x040fe20000000000 */
[C---:B------:R-:W-:Y:S01]  /*0370*/  IADD3 R9, PT, PT, R2.reuse, 0x7, RZ ;  /* 0x0000000702097810 */ /* 0x040fe20007ffe0ff */
[C---:B------:R-:W-:Y:S01]  /*0380*/  VIADD R18, R2.reuse, 0xffffffff ;  /* 0xffffffff02127836 */ /* 0x040fe20000000000 */
[----:B------:R-:W-:Y:S01]  /*0390*/  LOP3.LUT R20, R2, 0x7, RZ, 0xc0, !PT ;  /* 0x0000000702147812 */ /* 0x000fe200078ec0ff */
[----:B------:R-:W-:Y:S01]  /*03a0*/  UMOV UR4, URZ ;  /* 0x000000ff00047c82 */ /* 0x000fe20008000000 */
[----:B------:R-:W-:Y:S01]  /*03b0*/  LOP3.LUT R11, R16, 0xf, RZ, 0xc0, !PT ;  /* 0x0000000f100b7812 */ /* 0x000fe200078ec0ff */
[----:B------:R-:W-:Y:S01]  /*03c0*/  UMOV UR5, URZ ;  /* 0x000000ff00057c82 */ /* 0x000fe20008000000 */
[C---:B------:R-:W-:Y:S02]  /*03d0*/  LOP3.LUT R10, R9.reuse, 0x7, RZ, 0xc0, !PT ;  /* 0x00000007090a7812 */ /* 0x040fe400078ec0ff */
[C---:B------:R-:W-:Y:S01]  /*03e0*/  LOP3.LUT R8, R2.reuse, 0x7ffffff8, RZ, 0xc0, !PT ;  /* 0x7ffffff802087812 */ /* 0x040fe200078ec0ff */
[----:B------:R-:W-:Y:S01]  /*03f0*/  IMAD.WIDE.U32 R2, R2, 0x4, RZ ;  /* 0x0000000402027825 */ /* 0x000fe200078e00ff */
[----:B------:R-:W-:-:S02]  /*0400*/  LOP3.LUT R9, R9, 0x3, RZ, 0xc0, !PT ;  /* 0x0000000309097812 */ /* 0x000fc400078ec0ff */
[----:B------:R-:W-:Y:S01]  /*0410*/  IADD3 R10, PT, PT, R10, -0x1, RZ ;  /* 0xffffffff0a0a7810 */ /* 0x000fe20007ffe0ff */
[----:B------:R-:W-:-:S07]  /*0420*/  VIADD R11, R11, 0xffffffff ;  /* 0xffffffff0b0b7836 */ /* 0x000fce0000000000 */
.L_x_16:
[----:B0-----:R-:W0:Y:S08]  /*0430*/  LDC R0, c[0x0][0x390] ;  /* 0x0000e400ff007b82 */ /* 0x001e300000000800 */
[----:B------:R-:W1:Y:S01]  /*0440*/  LDC.64 R6, c[0x0][0x380] ;  /* 0x0000e000ff067b82 */ /* 0x000e620000000a00 */
[----:B0-----:R-:W-:-:S04]  /*0450*/  IMAD R5, R0, UR4, RZ ;  /* 0x0000000400057c24 */ /* 0x001fc8000f8e02ff */
[----:B-1----:R-:W-:-:S05]  /*0460*/  IMAD.WIDE.U32 R4, R5, 0x4, R6 ;  /* 0x0000000405047825 */ /* 0x002fca00078e0006 */
[----:B------:R-:W2:Y:S01]  /*0470*/  LDG.E R13, desc[UR8][R4.64] ;  /* 0x00000008040d7981 */ /* 0x000ea2000c1e1900 */
[----:B------:R-:W-:Y:S02]  /*0480*/  VIADD R0, R0, 0xfffffffe ;  /* 0xfffffffe00007836 */ /* 0x000fe40000000000 */
[----:B------:R-:W-:-:S03]  /*0490*/  HFMA2 R15, -RZ, RZ, 0, 5.9604644775390625e-08 ;  /* 0x00000001ff0f7431 */ /* 0x000fc600000001ff */
[----:B------:R-:W-:Y:S01]  /*04a0*/  ISETP.GE.U32.AND P0, PT, R0, 0xf, PT ;  /* 0x0000000f0000780c */ /* 0x000fe20003f06070 */
[----:B--2---:R-:W-:-:S12]  /*04b0*/  FADD R13, |R13|, -RZ ;  /* 0x800000ff0d0d7221 */ /* 0x004fd80000000200 */
[----:B------:R-:W-:Y:S05]  /*04c0*/  @!P0 BRA `(.L_x_5) ;  /* 0x0000000000a08947 */ /* 0x000fea0003800000 */
[----:B------:R-:W-:Y:S01]  /*04d0*/  IMAD.WIDE.U32 R6, R2, UR4, R6 ;  /* 0x0000000402067c25 */ /* 0x000fe2000f8e0006 */
[----:B------:R-:W-:-:S03]  /*04e0*/  LOP3.LUT R0, R18, 0xfffffff0, RZ, 0xc0, !PT ;  /* 0xfffffff012007812 */ /* 0x000fc600078ec0ff */
[----:B------:R-:W-:Y:S01]  /*04f0*/  IMAD R15, R3, UR4, RZ ;  /* 0x00000004030f7c24 */ /* 0x000fe2000f8e02ff */
[----:B------:R-:W-:Y:S01]  /*0500*/  IADD3 R14, P0, PT, R6, 0x20, RZ ;  /* 0x00000020060e7810 */ /* 0x000fe20007f1e0ff */
[----:B------:R-:W-:Y:S02]  /*0510*/  IMAD.MOV.U32 R12, RZ, RZ, RZ ;  /* 0x000000ffff0c7224 */ /* 0x000fe400078e00ff */
[----:B------:R-:W-:Y:S01]  /*0520*/  IMAD.MOV R0, RZ, RZ, -R0 ;  /* 0x000000ffff007224 */ /* 0x000fe200078e0a00 */
[----:B------:R-:W-:-:S09]  /*0530*/  IADD3.X R15, PT, PT, R7, R15, RZ, P0, !PT ;  /* 0x0000000f070f7210 */ /* 0x000fd200007fe4ff */
.L_x_6:
[----:B------:R-:W-:Y:S02]  /*0540*/  IMAD.MOV.U32 R6, RZ, RZ, R14 ;  /* 0x000000ffff067224 */ /* 0x000fe400078e000e */
[----:B------:R-:W-:-:S05]  /*0550*/  IMAD.MOV.U32 R7, RZ, RZ, R15 ;  /* 0x000000ffff077224 */ /* 0x000fca00078e000f */
[----:B------:R-:W2:Y:S04]  /*0560*/  LDG.E R22, desc[UR8][R6.64+-0x1c] ;  /* 0xffffe40806167981 */ /* 0x000ea8000c1e1900 */
[----:B------:R-:W2:Y:S04]  /*0570*/  LDG.E R19, desc[UR8][R6.64+-0x18] ;  /* 0xffffe80806137981 */ /* 0x000ea8000c1e1900 */
[----:B------:R-:W3:Y:S04]  /*0580*/  LDG.E R26, desc[UR8][R6.64+-0x14] ;  /* 0xffffec08061a7981 */ /* 0x000ee8000c1e1900 */
[----:B------:R-:W3:Y:S04]  /*0590*/  LDG.E R21, desc[UR8][R6.64+-0x10] ;  /* 0xfffff00806157981 */ /* 0x000ee8000c1e1900 */
[----:B------:R-:W4:Y:S04]  /*05a0*/  LDG.E R24, desc[UR8][R6.64+-0xc] ;  /* 0xfffff40806187981 */ /* 0x000f28000c1e1900 */
[----:B------:R-:W4:Y:S04]  /*05b0*/  LDG.E R17, desc[UR8][R6.64+-0x8] ;  /* 0xfffff80806117981 */ /* 0x000f28000c1e1900 */
[----:B------:R-:W5:Y:S04]  /*05c0*/  LDG.E R14, desc[UR8][R6.64+-0x4] ;  /* 0xfffffc08060e7981 */ /* 0x000f68000c1e1900 */
[----:B------:R-:W5:Y:S04]  /*05d0*/  LDG.E R15, desc[UR8][R6.64] ;  /* 0x00000008060f7981 */ /* 0x000f68000c1e1900 */
[----:B------:R-:W5:Y:S01]  /*05e0*/  LDG.E R28, desc[UR8][R6.64+0x18] ;  /* 0x00001808061c7981 */ /* 0x000f62000c1e1900 */
[----:B--2---:R-:W-:-:S03]  /*05f0*/  FMNMX3 R19, |R22|, R13, |R19|, !PT ;  /* 0x0000000d16137276 */ /* 0x004fc60007800613 */
[----:B------:R-:W2:Y:S04]  /*0600*/  LDG.E R13, desc[UR8][R6.64+0x4] ;  /* 0x00000408060d7981 */ /* 0x000ea8000c1e1900 */
[----:B------:R-:W2:Y:S01]  /*0610*/  LDG.E R22, desc[UR8][R6.64+0x8] ;  /* 0x0000080806167981 */ /* 0x000ea2000c1e1900 */
[----:B---3--:R-:W-:-:S03]  /*0620*/  FMNMX3 R21, |R26|, R19, |R21|, !PT ;  /* 0x000000131a157276 */ /* 0x008fc60007800615 */
[----:B------:R-:W3:Y:S04]  /*0630*/  LDG.E R26, desc[UR8][R6.64+0xc] ;  /* 0x00000c08061a7981 */ /* 0x000ee8000c1e1900 */
[----:B------:R-:W3:Y:S01]  /*0640*/  LDG.E R19, desc[UR8][R6.64+0x10] ;  /* 0x0000100806137981 */ /* 0x000ee2000c1e1900 */
[----:B----4-:R-:W-:-:S03]  /*0650*/  FMNMX3 R23, |R24|, R21, |R17|, !PT ;  /* 0x0000001518177276 */ /* 0x010fc60007800611 */
[----:B------:R-:W4:Y:S04]  /*0660*/  LDG.E R21, desc[UR8][R6.64+0x14] ;  /* 0x0000140806157981 */ /* 0x000f28000c1e1900 */
[----:B------:R-:W4:Y:S04]  /*0670*/  LDG.E R24, desc[UR8][R6.64+0x1c] ;  /* 0x00001c0806187981 */ /* 0x000f28000c1e1900 */
[----:B------:R-:W4:Y:S01]  /*0680*/  LDG.E R17, desc[UR8][R6.64+0x20] ;  /* 0x0000200806117981 */ /* 0x000f22000c1e1900 */
[----:B------:R-:W-:Y:S02]  /*0690*/  IADD3 R0, PT, PT, R0, 0x10, RZ ;  /* 0x0000001000007810 */ /* 0x000fe40007ffe0ff */
[----:B-----5:R-:W-:-:S02]  /*06a0*/  FMNMX3 R14, |R14|, R23, |R15|, !PT ;  /* 0x000000170e0e7276 */ /* 0x020fc4000780060f */
[----:B------:R-:W-:Y:S01]  /*06b0*/  ISETP.NE.AND P0, PT, R0, RZ, PT ;  /* 0x000000ff0000720c */ /* 0x000fe20003f05270 */
[----:B------:R-:W-:Y:S01]  /*06c0*/  VIADD R12, R12, 0x10 ;  /* 0x000000100c0c7836 */ /* 0x000fe20000000000 */
[----:B--2---:R-:W-:Y:S02]  /*06d0*/  FMNMX3 R13, |R13|, R14, |R22|, !PT ;  /* 0x0000000e0d0d7276 */ /* 0x004fe40007800616 */
[----:B------:R-:W-:Y:S02]  /*06e0*/  IADD3 R14, P1, PT, R6, 0x40, RZ ;  /* 0x00000040060e7810 */ /* 0x000fe40007f3e0ff */
[----:B---3--:R-:W-:-:S04]  /*06f0*/  FMNMX3 R13, |R26|, R13, |R19|, !PT ;  /* 0x0000000d1a0d7276 */ /* 0x008fc80007800613 */
[----:B----4-:R-:W-:Y:S01]  /*0700*/  FMNMX3 R13, |R21|, R13, |R28|, !PT ;  /* 0x0000000d150d7276 */ /* 0x010fe2000780061c */
[----:B------:R-:W-:-:S03]  /*0710*/  IMAD.X R15, RZ, RZ, R7, P1 ;  /* 0x000000ffff0f7224 */ /* 0x000fc600008e0607 */
[----:B------:R-:W-:Y:S01]  /*0720*/  FMNMX3 R13, |R24|, R13, |R17|, !PT ;  /* 0x0000000d180d7276 */ /* 0x000fe20007800611 */
[----:B------:R-:W-:Y:S06]  /*0730*/  @P0 BRA `(.L_x_6) ;  /* 0xfffffffc00800947 */ /* 0x000fec000383ffff */
[----:B------:R-:W-:-:S07]  /*0740*/  IADD3 R15, PT, PT, R12, 0x1, RZ ;  /* 0x000000010c0f7810 */ /* 0x000fce0007ffe0ff */
.L_x_5:
[----:B------:R-:W-:-:S13]  /*0750*/  LOP3.LUT P0, RZ, R18, 0xf, RZ, 0xc0, !PT ;  /* 0x0000000f12ff7812 */ /* 0x000fda000780c0ff */
[----:B------:R-:W-:Y:S05]  /*0760*/  @!P0 BRA `(.L_x_7) ;  /* 0x0000000000a08947 */ /* 0x000fea0003800000 */
[----:B------:R-:W-:Y:S02]  /*0770*/  ISETP.GE.U32.AND P0, PT, R11, 0x7, PT ;  /* 0x000000070b00780c */ /* 0x000fe40003f06070 */
[----:B------:R-:W-:-:S11]  /*0780*/  LOP3.LUT P1, RZ, R16, 0x7, RZ, 0xc0, !PT ;  /* 0x0000000710ff7812 */ /* 0x000fd6000782c0ff */
[----:B------:R-:W-:Y:S05]  /*0790*/  @!P0 BRA `(.L_x_8) ;  /* 0x0000000000388947 */ /* 0x000fea0003800000 */
[----:B------:R-:W-:-:S05]  /*07a0*/  IMAD.WIDE.U32 R6, R15, 0x4, R4 ;  /* 0x000000040f067825 */ /* 0x000fca00078e0004 */
[----:B------:R-:W2:Y:S04]  /*07b0*/  LDG.E R0, desc[UR8][R6.64] ;  /* 0x0000000806007981 */ /* 0x000ea8000c1e1900 */
[----:B------:R-:W2:Y:S04]  /*07c0*/  LDG.E R12, desc[UR8][R6.64+0x4] ;  /* 0x00000408060c7981 */ /* 0x000ea8000c1e1900 */
[----:B------:R-:W3:Y:S04]  /*07d0*/  LDG.E R17, desc[UR8][R6.64+0x8] ;  /* 0x0000080806117981 */ /* 0x000ee8000c1e1900 */
[----:B------:R-:W3:Y:S04]  /*07e0*/  LDG.E R14, desc[UR8][R6.64+0xc] ;  /* 0x00000c08060e7981 */ /* 0x000ee8000c1e1900 */
[----:B------:R-:W4:Y:S04]  /*07f0*/  LDG.E R19, desc[UR8][R6.64+0x10] ;  /* 0x0000100806137981 */ /* 0x000f28000c1e1900 */
[----:B------:R-:W4:Y:S04]  /*0800*/  LDG.E R21, desc[UR8][R6.64+0x14] ;  /* 0x0000140806157981 */ /* 0x000f28000c1e1900 */
[----:B------:R-:W5:Y:S04]  /*0810*/  LDG.E R23, desc[UR8][R6.64+0x18] ;  /* 0x0000180806177981 */ /* 0x000f68000c1e1900 */
[----:B------:R-:W5:Y:S01]  /*0820*/  LDG.E R22, desc[UR8][R6.64+0x1c] ;  /* 0x00001c0806167981 */ /* 0x000f62000c1e1900 */
[----:B------:R-:W-:Y:S01]  /*0830*/  VIADD R15, R15, 0x8 ;  /* 0x000000080f0f7836 */ /* 0x000fe20000000000 */
[----:B--2---:R-:W-:-:S04]  /*0840*/  FMNMX3 R0, |R0|, R13, |R12|, !PT ;  /* 0x0000000d00007276 */ /* 0x004fc8000780060c */
[----:B---3--:R-:W-:-:S04]  /*0850*/  FMNMX3 R0, |R17|, R0, |R14|, !PT ;  /* 0x0000000011007276 */ /* 0x008fc8000780060e */
[----:B----4-:R-:W-:-:S04]  /*0860*/  FMNMX3 R0, |R19|, R0, |R21|, !PT ;  /* 0x0000000013007276 */ /* 0x010fc80007800615 */
[----:B-----5:R-:W-:-:S07]  /*0870*/  FMNMX3 R13, |R23|, R0, |R22|, !PT ;  /* 0x00000000170d7276 */ /* 0x020fce0007800616 */
.L_x_8:
[----:B------:R-:W-:Y:S05]  /*0880*/  @!P1 BRA `(.L_x_7) ;  /* 0x0000000000589947 */ /* 0x000fea0003800000 */
[----:B------:R-:W-:Y:S02]  /*0890*/  ISETP.GE.U32.AND P0, PT, R10, 0x3, PT ;  /* 0x000000030a00780c */ /* 0x000fe40003f06070 */
[----:B------:R-:W-:-:S11]  /*08a0*/  ISETP.NE.AND P1, PT, R9, RZ, PT ;  /* 0x000000ff0900720c */ /* 0x000fd60003f25270 */
[----:B------:R-:W-:Y:S05]  /*08b0*/  @!P0 BRA `(.L_x_9) ;  /* 0x0000000000208947 */ /* 0x000fea0003800000 */
[----:B------:R-:W-:-:S05]  /*08c0*/  IMAD.WIDE.U32 R6, R15, 0x4, R4 ;  /* 0x000000040f067825 */ /* 0x000fca00078e0004 */
[----:B------:R-:W2:Y:S04]  /*08d0*/  LDG.E R0, desc[UR8][R6.64] ;  /* 0x0000000806007981 */ /* 0x000ea8000c1e1900 */
[----:B------:R-:W2:Y:S04]  /*08e0*/  LDG.E R12, desc[UR8][R6.64+0x4] ;  /* 0x00000408060c7981 */ /* 0x000ea8000c1e1900 */
[----:B------:R-:W3:Y:S04]  /*08f0*/  LDG.E R17, desc[UR8][R6.64+0x8] ;  /* 0x0000080806117981 */ /* 0x000ee8000c1e1900 */
[----:B------:R-:W3:Y:S01]  /*0900*/  LDG.E R14, desc[UR8][R6.64+0xc] ;  /* 0x00000c08060e7981 */ /* 0x000ee2000c1e1900 */
[----:B------:R-:W-:Y:S01]  /*0910*/  VIADD R15, R15, 0x4 ;  /* 0x000000040f0f7836 */ /* 0x000fe20000000000 */
[----:B--2---:R-:W-:-:S04]  /*0920*/  FMNMX3 R0, |R0|, R13, |R12|, !PT ;  /* 0x0000000d00007276 */ /* 0x004fc8000780060c */
[----:B---3--:R-:W-:-:S07]  /*0930*/  FMNMX3 R13, |R17|, R0, |R14|, !PT ;  /* 0x00000000110d7276 */ /* 0x008fce000780060e */
.L_x_9:
[----:B------:R-:W-:Y:S05]  /*0940*/  @!P1 BRA `(.L_x_7) ;  /* 0x0000000000289947 */ /* 0x000fea0003800000 */
[----:B------:R-:W-:-:S05]  /*0950*/  IMAD.WIDE.U32 R6, R15, 0x4, R4 ;  /* 0x000000040f067825 */ /* 0x000fca00078e0004 */
[----:B------:R-:W2:Y:S01]  /*0960*/  LDG.E R0, desc[UR8][R6.64] ;  /* 0x0000000806007981 */ /* 0x000ea2000c1e1900 */
[----:B------:R-:W-:Y:S02]  /*0970*/  ISETP.NE.AND P0, PT, R9, 0x1, PT ;  /* 0x000000010900780c */ /* 0x000fe40003f05270 */
[----:B--2---:R-:W-:-:S11]  /*0980*/  FMNMX R13, R13, |R0|, !PT ;  /* 0x400000000d0d7209 */ /* 0x004fd60007800000 */
[----:B------:R-:W-:Y:S05]  /*0990*/  @!P0 BRA `(.L_x_7) ;  /* 0x0000000000148947 */ /* 0x000fea0003800000 */
[----:B------:R-:W-:Y:S01]  /*09a0*/  ISETP.NE.AND P0, PT, R9, 0x2, PT ;  /* 0x000000020900780c */ /* 0x000fe20003f05270 */
[----:B------:R-:W2:-:S12]  /*09b0*/  LDG.E R0, desc[UR8][R6.64+0x4] ;  /* 0x0000040806007981 */ /* 0x000e98000c1e1900 */
[----:B------:R-:W3:Y:S01]  /*09c0*/  @P0 LDG.E R12, desc[UR8][R6.64+0x8] ;  /* 0x00000808060c0981 */ /* 0x000ee2000c1e1900 */
[----:B--2---:R-:W-:-:S04]  /*09d0*/  FMNMX R13, R13, |R0|, !PT ;  /* 0x400000000d0d7209 */ /* 0x004fc80007800000 */
[----:B---3--:R-:W-:-:S07]  /*09e0*/  @P0 FMNMX R13, R13, |R12|, !PT ;  /* 0x4000000c0d0d0209 */ /* 0x008fce0007800000 */
.L_x_7:
[----:B------:R-:W-:Y:S01]  /*09f0*/  ISETP.GE.U32.AND P0, PT, R18, 0x7, PT ;  /* 0x000000071200780c */ /* 0x000fe20003f06070 */
[----:B------:R-:W-:Y:S01]  /*0a00*/  HFMA2 R19, -RZ, RZ, 0, 0 ;  /* 0x00000000ff137431 */ /* 0x000fe200000001ff */
[----:B------:R-:W-:Y:S01]  /*0a10*/  MOV R12, R13 ;  /* 0x0000000d000c7202 */ /* 0x000fe20000000f00 */
[----:B------:R-:W-:Y:S02]  /*0a20*/  IMAD.MOV.U32 R14, RZ, RZ, RZ ;  /* 0x000000ffff0e7224 */ /* 0x000fe400078e00ff */
[----:B------:R-:W-:Y:S01]  /*0a30*/  IMAD.MOV.U32 R22, RZ, RZ, RZ ;  /* 0x000000ffff167224 */ /* 0x000fe200078e00ff */
[----:B------:R-:W-:-:S04]  /*0a40*/  LOP3.LUT R13, R12, 0xfe000000, RZ, 0xc0, !PT ;  /* 0xfe0000000c0d7812 */ /* 0x000fc800078ec0ff */
[----:B------:R-:W-:-:S05]  /*0a50*/  LOP3.LUT R15, R13, 0x7e800000, RZ, 0x3c, !PT ;  /* 0x7e8000000d0f7812 */ /* 0x000fca00078e3cff */
[----:B------:R-:W-:Y:S01]  /*0a60*/  FMUL R17, R15, R12 ;  /* 0x0000000c0f117220 */ /* 0x000fe20000400000 */
[----:B------:R-:W-:Y:S06]  /*0a70*/  @!P0 BRA `(.L_x_10) ;  /* 0x00000004001c8947 */ /* 0x000fec0003800000 */
[----:B------:R-:W-:Y:S01]  /*0a80*/  IMAD.MOV.U32 R14, RZ, RZ, RZ ;  /* 0x000000ffff0e7224 */ /* 0x000fe200078e00ff */
[----:B------:R-:W-:Y:S01]  /*0a90*/  MOV R19, RZ ;  /* 0x000000ff00137202 */ /* 0x000fe20000000f00 */
[----:B------:R-:W-:-:S07]  /*0aa0*/  IMAD.MOV.U32 R22, RZ, RZ, RZ ;  /* 0x000000ffff167224 */ /* 0x000fce00078e00ff */
.L_x_11:
[----:B------:R-:W-:-:S05]  /*0ab0*/  IMAD.WIDE.U32 R6, R19, 0x4, R4 ;  /* 0x0000000413067825 */ /* 0x000fca00078e0004 */
[----:B------:R-:W2:Y:S04]  /*0ac0*/  LDG.E R0, desc[UR8][R6.64] ;  /* 0x0000000806007981 */ /* 0x000ea8000c1e1900 */
[----:B------:R-:W3:Y:S04]  /*0ad0*/  LDG.E R28, desc[UR8][R6.64+0x4] ;  /* 0x00000408061c7981 */ /* 0x000ee8000c1e1900 */
[----:B------:R-:W4:Y:S01]  /*0ae0*/  LDG.E R26, desc[UR8][R6.64+0x8] ;  /* 0x00000808061a7981 */ /* 0x000f22000c1e1900 */
[----:B------:R-:W-:-:S03]  /*0af0*/  ISETP.NE.AND P5, PT, R19, R22, PT ;  /* 0x000000161300720c */ /* 0x000fc60003fa5270 */
[----:B------:R-:W5:Y:S01]  /*0b00*/  LDG.E R21, desc[UR8][R6.64+0xc] ;  /* 0x00000c0806157981 */ /* 0x000f62000c1e1900 */
[----:B------:R-:W-:Y:S01]  /*0b10*/  VIADD R24, R22, 0x1 ;  /* 0x0000000116187836 */ /* 0x000fe20000000000 */
[----:B------:R-:W-:Y:S02]  /*0b20*/  IADD3 R23, PT, PT, R19, 0x1, RZ ;  /* 0x0000000113177810 */ /* 0x000fe40007ffe0ff */
[----:B------:R-:W5:Y:S01]  /*0b30*/  LDG.E R29, desc[UR8][R6.64+0x1c] ;  /* 0x00001c08061d7981 */ /* 0x000f62000c1e1900 */
[----:B--2---:R-:W-:-:S05]  /*0b40*/  FMUL R0, R15, |R0| ;  /* 0x400000000f007220 */ /* 0x004fca0000400000 */
[----:B------:R-:W-:-:S13]  /*0b50*/  FSETP.NEU.OR P5, PT, R0, R17, P5 ;  /* 0x000000110000720b */ /* 0x000fda0002fad400 */
[----:B------:R-:W-:Y:S02]  /*0b60*/  @!P5 IMAD.MOV R24, RZ, RZ, R22 ;  /* 0x000000ffff18d224 */ /* 0x000fe400078e0216 */
[----:B---3--:R-:W-:Y:S02]  /*0b70*/  FMUL R22, R15, |R28| ;  /* 0x4000001c0f167220 */ /* 0x008fe40000400000 */
[----:B------:R-:W2:Y:S01]  /*0b80*/  LDG.E R28, desc[UR8][R6.64+0x10] ;  /* 0x00001008061c7981 */ /* 0x000ea2000c1e1900 */
[----:B------:R-:W-:-:S04]  /*0b90*/  ISETP.NE.AND P4, PT, R23, R24, PT ;  /* 0x000000181700720c */ /* 0x000fc80003f85270 */
[----:B------:R-:W-:Y:S01]  /*0ba0*/  FSETP.NEU.OR P4, PT, R22, R17, P4 ;  /* 0x000000111600720b */ /* 0x000fe2000278d400 */
[----:B------:R-:W-:-:S12]  /*0bb0*/  VIADD R23, R24, 0x1 ;  /* 0x0000000118177836 */ /* 0x000fd80000000000 */
[----:B------:R-:W-:Y:S01]  /*0bc0*/  @!P4 IADD3 R23, PT, PT, R24, RZ, RZ ;  /* 0x000000ff1817c210 */ /* 0x000fe20007ffe0ff */
[----:B------:R-:W-:-:S05]  /*0bd0*/  VIADD R24, R19, 0x2 ;  /* 0x0000000213187836 */ /* 0x000fca0000000000 */
[----:B------:R-:W-:Y:S02]  /*0be0*/  ISETP.NE.AND P3, PT, R24, R23, PT ;  /* 0x000000171800720c */ /* 0x000fe40003f65270 */
[----:B------:R-:W3:Y:S01]  /*0bf0*/  LDG.E R24, desc[UR8][R6.64+0x14] ;  /* 0x0000140806187981 */ /* 0x000ee2000c1e1900 */
[----:B----4-:R-:W-:-:S05]  /*0c00*/  FMUL R26, R15, |R26| ;  /* 0x4000001a0f1a7220 */ /* 0x010fca0000400000 */
[----:B------:R-:W-:Y:S02]  /*0c10*/  FSETP.NEU.OR P3, PT, R26, R17, P3 ;  /* 0x000000111a00720b */ /* 0x000fe40001f6d400 */
[----:B------:R-:W-:Y:S01]  /*0c20*/  IADD3 R25, PT, PT, R23, 0x1, RZ ;  /* 0x0000000117197810 */ /* 0x000fe20007ffe0ff */
[----:B-----5:R-:W-:-:S10]  /*0c30*/  FMUL R21, R15, |R21| ;  /* 0x400000150f157220 */ /* 0x020fd40000400000 */
[----:B------:R-:W-:Y:S01]  /*0c40*/  @!P3 IMAD.MOV R25, RZ, RZ, R23 ;  /* 0x000000ffff19b224 */ /* 0x000fe200078e0217 */
[----:B------:R-:W-:-:S04]  /*0c50*/  IADD3 R23, PT, PT, R19, 0x3, RZ ;  /* 0x0000000313177810 */ /* 0x000fc80007ffe0ff */
[----:B------:R-:W-:-:S04]  /*0c60*/  ISETP.NE.AND P2, PT, R23, R25, PT ;  /* 0x000000191700720c */ /* 0x000fc80003f45270 */
[----:B------:R-:W-:Y:S01]  /*0c70*/  FSETP.NEU.OR P2, PT, R21, R17, P2 ;  /* 0x000000111500720b */ /* 0x000fe2000174d400 */
[----:B------:R-:W-:Y:S02]  /*0c80*/  VIADD R27, R25, 0x1 ;  /* 0x00000001191b7836 */ /* 0x000fe40000000000 */
[----:B------:R-:W-:-:S10]  /*0c90*/  VIADD R23, R19, 0x4 ;  /* 0x0000000413177836 */ /* 0x000fd40000000000 */
[----:B------:R-:W-:-:S04]  /*0ca0*/  @!P2 IADD3 R27, PT, PT, R25, RZ, RZ ;  /* 0x000000ff191ba210 */ /* 0x000fc80007ffe0ff */
[----:B------:R-:W-:Y:S02]  /*0cb0*/  ISETP.NE.AND P0, PT, R23, R27, PT ;  /* 0x0000001b1700720c */ /* 0x000fe40003f05270 */
[----:B------:R-:W-:Y:S02]  /*0cc0*/  IADD3 R23, PT, PT, R27, 0x1, RZ ;  /* 0x000000011b177810 */ /* 0x000fe40007ffe0ff */
[----:B------:R-:W-:Y:S01]  /*0cd0*/  IADD3 R25, PT, PT, R19, 0x5, RZ ;  /* 0x0000000513197810 */ /* 0x000fe20007ffe0ff */
[----:B--2---:R-:W-:-:S05]  /*0ce0*/  FMUL R28, R15, |R28| ;  /* 0x4000001c0f1c7220 */ /* 0x004fca0000400000 */
[----:B------:R-:W-:-:S13]  /*0cf0*/  FSETP.NEU.OR P0, PT, R28, R17, P0 ;  /* 0x000000111c00720b */ /* 0x000fda000070d400 */
[----:B------:R-:W-:-:S05]  /*0d00*/  @!P0 IMAD.MOV R23, RZ, RZ, R27 ;  /* 0x000000ffff178224 */ /* 0x000fca00078e021b */
[----:B------:R-:W-:Y:S01]  /*0d10*/  ISETP.NE.AND P1, PT, R25, R23, PT ;  /* 0x000000171900720c */ /* 0x000fe20003f25270 */
[----:B---3--:R-:W-:Y:S02]  /*0d20*/  FMUL R25, R15, |R24| ;  /* 0x400000180f197220 */ /* 0x008fe40000400000 */
[----:B------:R-:W2:Y:S03]  /*0d30*/  LDG.E R24, desc[UR8][R6.64+0x18] ;  /* 0x0000180806187981 */ /* 0x000ea6000c1e1900 */
[----:B------:R-:W-:Y:S01]  /*0d40*/  FSETP.NEU.OR P1, PT, R25, R17, P1 ;  /* 0x000000111900720b */ /* 0x000fe20000f2d400 */
[----:B------:R-:W-:Y:S01]  /*0d50*/  @P5 FFMA R14, R0, R0, R14 ;  /* 0x00000000000e5223 */ /* 0x000fe2000000000e */
[----:B------:R-:W-:-:S11]  /*0d60*/  VIADD R0, R23, 0x1 ;  /* 0x0000000117007836 */ /* 0x000fd60000000000 */
[----:B------:R-:W-:Y:S01]  /*0d70*/  @!P1 IADD3 R0, PT, PT, R23, RZ, RZ ;  /* 0x000000ff17009210 */ /* 0x000fe20007ffe0ff */
[----:B------:R-:W-:-:S05]  /*0d80*/  VIADD R23, R19, 0x6 ;  /* 0x0000000613177836 */ /* 0x000fca0000000000 */
[----:B------:R-:W-:Y:S01]  /*0d90*/  ISETP.NE.AND P5, PT, R23, R0, PT ;  /* 0x000000001700720c */ /* 0x000fe20003fa5270 */
[----:B------:R-:W-:Y:S01]  /*0da0*/  @P4 FFMA R14, R22, R22, R14 ;  /* 0x00000016160e4223 */ /* 0x000fe2000000000e */
[----:B------:R-:W-:-:S03]  /*0db0*/  IADD3 R27, PT, PT, R19, 0x7, RZ ;  /* 0x00000007131b7810 */ /* 0x000fc60007ffe0ff */
[----:B------:R-:W-:Y:S01]  /*0dc0*/  @P3 FFMA R14, R26, R26, R14 ;  /* 0x0000001a1a0e3223 */ /* 0x000fe2000000000e */
[----:B------:R-:W-:Y:S02]  /*0dd0*/  VIADD R19, R19, 0x8 ;  /* 0x0000000813137836 */ /* 0x000fe40000000000 */
[----:B------:R-:W-:Y:S01]  /*0de0*/  FMUL R29, R15, |R29| ;  /* 0x4000001d0f1d7220 */ /* 0x000fe20000400000 */
[----:B------:R-:W-:-:S04]  /*0df0*/  @P2 FFMA R14, R21, R21, R14 ;  /* 0x00000015150e2223 */ /* 0x000fc8000000000e */
[----:B------:R-:W-:Y:S01]  /*0e00*/  @P0 FFMA R14, R28, R28, R14 ;  /* 0x0000001c1c0e0223 */ /* 0x000fe2000000000e */
[----:B------:R-:W-:-:S03]  /*0e10*/  ISETP.NE.AND P0, PT, R19, R8, PT ;  /* 0x000000081300720c */ /* 0x000fc60003f05270 */
[----:B------:R-:W-:Y:S01]  /*0e20*/  @P1 FFMA R14, R25, R25, R14 ;  /* 0x00000019190e1223 */ /* 0x000fe2000000000e */
[----:B--2---:R-:W-:-:S05]  /*0e30*/  FMUL R23, R15, |R24| ;  /* 0x400000180f177220 */ /* 0x004fca0000400000 */
[----:B------:R-:W-:Y:S02]  /*0e40*/  FSETP.NEU.OR P5, PT, R23, R17, P5 ;  /* 0x000000111700720b */ /* 0x000fe40002fad400 */
[----:B------:R-:W-:-:S11]  /*0e50*/  IADD3 R24, PT, PT, R0, 0x1, RZ ;  /* 0x0000000100187810 */ /* 0x000fd60007ffe0ff */
[----:B------:R-:W-:-:S05]  /*0e60*/  @!P5 IMAD.MOV R24, RZ, RZ, R0 ;  /* 0x000000ffff18d224 */ /* 0x000fca00078e0200 */
[----:B------:R-:W-:-:S04]  /*0e70*/  ISETP.NE.AND P3, PT, R27, R24, PT ;  /* 0x000000181b00720c */ /* 0x000fc80003f65270 */
[----:B------:R-:W-:Y:S01]  /*0e80*/  FSETP.NEU.OR P3, PT, R29, R17, P3 ;  /* 0x000000111d00720b */ /* 0x000fe20001f6d400 */
[----:B------:R-:W-:Y:S01]  /*0e90*/  @P5 FFMA R14, R23, R23, R14 ;  /* 0x00000017170e5223 */ /* 0x000fe2000000000e */
[----:B------:R-:W-:-:S11]  /*0ea0*/  IADD3 R22, PT, PT, R24, 0x1, RZ ;  /* 0x0000000118167810 */ /* 0x000fd60007ffe0ff */
[----:B------:R-:W-:Y:S01]  /*0eb0*/  @P3 FFMA R14, R29, R29, R14 ;  /* 0x0000001d1d0e3223 */ /* 0x000fe2000000000e */
[----:B------:R-:W-:Y:S01]  /*0ec0*/  @!P3 IMAD.MOV R22, RZ, RZ, R24 ;  /* 0x000000ffff16b224 */ /* 0x000fe200078e0218 */
[----:B------:R-:W-:Y:S06]  /*0ed0*/  @P0 BRA `(.L_x_11) ;  /* 0xfffffff800f40947 */ /* 0x000fec000383ffff */
[----:B------:R-:W-:-:S07]  /*0ee0*/  MOV R19, R8 ;  /* 0x0000000800137202 */ /* 0x000fce0000000f00 */
.L_x_10:
[----:B------:R-:W-:-:S13]  /*0ef0*/  ISETP.NE.AND P0, PT, R20, RZ, PT ;  /* 0x000000ff1400720c */ /* 0x000fda0003f05270 */
[----:B------:R-:W-:Y:S05]  /*0f00*/  @!P0 BRA `(.L_x_12) ;  /* 0x0000000400308947 */ /* 0x000fea0003800000 */
[----:B------:R-:W0:Y:S01]  /*0f10*/  LDC R0, c[0x0][0x390] ;  /* 0x0000e400ff007b82 */ /* 0x000e220000000800 */
[----:B------:R-:W-:-:S05]  /*0f20*/  VIADD R6, R20, 0xffffffff ;  /* 0xffffffff14067836 */ /* 0x000fca0000000000 */
[----:B------:R-:W-:-:S13]  /*0f30*/  ISETP.GE.U32.AND P0, PT, R6, 0x3, PT ;  /* 0x000000030600780c */ /* 0x000fda0003f06070 */
[----:B------:R-:W-:Y:S05]  /*0f40*/  @!P0 BRA `(.L_x_13) ;  /* 0x0000000000848947 */ /* 0x000fea0003800000 */
[----:B------:R-:W-:-:S05]  /*0f50*/  IMAD.WIDE.U32 R6, R19, 0x4, R4 ;  /* 0x0000000413067825 */ /* 0x000fca00078e0004 */
[----:B------:R-:W2:Y:S04]  /*0f60*/  LDG.E R28, desc[UR8][R6.64] ;  /* 0x00000008061c7981 */ /* 0x000ea8000c1e1900 */
[----:B------:R-:W3:Y:S04]  /*0f70*/  LDG.E R23, desc[UR8][R6.64+0x4] ;  /* 0x0000040806177981 */ /* 0x000ee8000c1e1900 */
[----:B------:R-:W4:Y:S04]  /*0f80*/  LDG.E R24, desc[UR8][R6.64+0x8] ;  /* 0x0000080806187981 */ /* 0x000f28000c1e1900 */
[----:B------:R1:W5:Y:S01]  /*0f90*/  LDG.E R26, desc[UR8][R6.64+0xc] ;  /* 0x00000c08061a7981 */ /* 0x000362000c1e1900 */
[----:B------:R-:W-:-:S02]  /*0fa0*/  ISETP.NE.AND P0, PT, R19, R22, PT ;  /* 0x000000161300720c */ /* 0x000fc40003f05270 */
[----:B------:R-:W-:Y:S01]  /*0fb0*/  IADD3 R25, PT, PT, R22, 0x1, RZ ;  /* 0x0000000116197810 */ /* 0x000fe20007ffe0ff */
[----:B-1----:R-:W-:Y:S02]  /*0fc0*/  VIADD R7, R19, 0x2 ;  /* 0x0000000213077836 */ /* 0x002fe40000000000 */
[C---:B--2---:R-:W-:Y:S01]  /*0fd0*/  FMUL R21, R15.reuse, |R28| ;  /* 0x4000001c0f157220 */ /* 0x044fe20000400000 */
[----:B---3--:R-:W-:-:S04]  /*0fe0*/  FMUL R23, R15, |R23| ;  /* 0x400000170f177220 */ /* 0x008fc80000400000 */
[----:B------:R-:W-:Y:S01]  /*0ff0*/  FSETP.NEU.OR P0, PT, R21, R17, P0 ;  /* 0x000000111500720b */ /* 0x000fe2000070d400 */
[----:B-----5:R-:W-:-:S12]  /*1000*/  FMUL R27, R15, |R26| ;  /* 0x4000001a0f1b7220 */ /* 0x020fd80000400000 */
[----:B------:R-:W-:Y:S01]  /*1010*/  @!P0 IMAD.MOV R25, RZ, RZ, R22 ;  /* 0x000000ffff198224 */ /* 0x000fe200078e0216 */
[----:B------:R-:W-:Y:S01]  /*1020*/  IADD3 R22, PT, PT, R19, 0x1, RZ ;  /* 0x0000000113167810 */ /* 0x000fe20007ffe0ff */
[----:B------:R-:W-:-:S03]  /*1030*/  @P0 FFMA R14, R21, R21, R14 ;  /* 0x00000015150e0223 */ /* 0x000fc6000000000e */
[----:B------:R-:W-:Y:S01]  /*1040*/  ISETP.NE.AND P1, PT, R22, R25, PT ;  /* 0x000000191600720c */ /* 0x000fe20003f25270 */
[----:B------:R-:W-:-:S03]  /*1050*/  VIADD R22, R25, 0x1 ;  /* 0x0000000119167836 */ /* 0x000fc60000000000 */
[----:B------:R-:W-:-:S13]  /*1060*/  FSETP.NEU.OR P1, PT, R23, R17, P1 ;  /* 0x000000111700720b */ /* 0x000fda0000f2d400 */
[----:B------:R-:W-:Y:S01]  /*1070*/  @!P1 IADD3 R22, PT, PT, R25, RZ, RZ ;  /* 0x000000ff19169210 */ /* 0x000fe20007ffe0ff */
[----:B----4-:R-:W-:Y:S01]  /*1080*/  FMUL R25, R15, |R24| ;  /* 0x400000180f197220 */ /* 0x010fe20000400000 */
[----:B------:R-:W-:Y:S02]  /*1090*/  @P1 FFMA R14, R23, R23, R14 ;  /* 0x00000017170e1223 */ /* 0x000fe4000000000e */
[----:B------:R-:W-:Y:S02]  /*10a0*/  ISETP.NE.AND P2, PT, R7, R22, PT ;  /* 0x000000160700720c */ /* 0x000fe40003f45270 */
[----:B------:R-:W-:Y:S02]  /*10b0*/  IADD3 R6, PT, PT, R22, 0x1, RZ ;  /* 0x0000000116067810 */ /* 0x000fe40007ffe0ff */
[----:B------:R-:W-:Y:S02]  /*10c0*/  FSETP.NEU.OR P2, PT, R25, R17, P2 ;  /* 0x000000111900720b */ /* 0x000fe4000174d400 */
[----:B------:R-:W-:-:S02]  /*10d0*/  IADD3 R7, PT, PT, R19, 0x3, RZ ;  /* 0x0000000313077810 */ /* 0x000fc40007ffe0ff */
[----:B------:R-:W-:-:S09]  /*10e0*/  IADD3 R19, PT, PT, R19, 0x4, RZ ;  /* 0x0000000413137810 */ /* 0x000fd20007ffe0ff */
[----:B------:R-:W-:Y:S02]  /*10f0*/  @!P2 IMAD.MOV R6, RZ, RZ, R22 ;  /* 0x000000ffff06a224 */ /* 0x000fe400078e0216 */
[----:B------:R-:W-:Y:S02]  /*1100*/  @P2 FFMA R14, R25, R25, R14 ;  /* 0x00000019190e2223 */ /* 0x000fe4000000000e */
[----:B------:R-:W-:Y:S01]  /*1110*/  VIADD R22, R6, 0x1 ;  /* 0x0000000106167836 */ /* 0x000fe20000000000 */
[----:B------:R-:W-:-:S04]  /*1120*/  ISETP.NE.AND P3, PT, R7, R6, PT ;  /* 0x000000060700720c */ /* 0x000fc80003f65270 */
[----:B------:R-:W-:-:S13]  /*1130*/  FSETP.NEU.OR P3, PT, R27, R17, P3 ;  /* 0x000000111b00720b */ /* 0x000fda0001f6d400 */
[----:B------:R-:W-:Y:S01]  /*1140*/  @P3 FFMA R14, R27, R27, R14 ;  /* 0x0000001b1b0e3223 */ /* 0x000fe2000000000e */
[----:B------:R-:W-:-:S07]  /*1150*/  @!P3 IMAD.MOV R22, RZ, RZ, R6 ;  /* 0x000000ffff16b224 */ /* 0x000fce00078e0206 */
.L_x_13:
[----:B0-----:R-:W-:-:S13]  /*1160*/  LOP3.LUT P0, R6, R0, 0x3, RZ, 0xc0, !PT ;  /* 0x0000000300067812 */ /* 0x001fda000780c0ff */
[----:B------:R-:W-:Y:S05]  /*1170*/  @!P0 BRA `(.L_x_12) ;  /* 0x0000000000948947 */ /* 0x000fea0003800000 */
[----:B------:R-:W-:-:S13]  /*1180*/  ISETP.NE.AND P3, PT, R6, 0x1, PT ;  /* 0x000000010600780c */ /* 0x000fda0003f65270 */
[----:B------:R-:W-:-:S05]  /*1190*/  @P3 IMAD.WIDE.U32 R6, R19, 0x4, R4 ;  /* 0x0000000413063825 */ /* 0x000fca00078e0004 */
[----:B------:R-:W2:Y:S01]  /*11a0*/  @P3 LDG.E R24, desc[UR8][R6.64] ;  /* 0x0000000806183981 */ /* 0x000ea2000c1e1900 */
[----:B------:R-:W-:-:S03]  /*11b0*/  LOP3.LUT R0, R0, 0x1, RZ, 0xc0, !PT ;  /* 0x0000000100007812 */ /* 0x000fc600078ec0ff */
[----:B------:R-:W3:Y:S01]  /*11c0*/  @P3 LDG.E R26, desc[UR8][R6.64+0x4] ;  /* 0x00000408061a3981 */ /* 0x000ee2000c1e1900 */
[----:B------:R-:W-:Y:S02]  /*11d0*/  ISETP.NE.U32.AND P2, PT, R0, 0x1, PT ;  /* 0x000000010000780c */ /* 0x000fe40003f45070 */
[C---:B------:R-:W-:Y:S02]  /*11e0*/  @P3 ISETP.NE.AND P0, PT, R19.reuse, R22, PT ;  /* 0x000000161300320c */ /* 0x040fe40003f05270 */
[C---:B------:R-:W-:Y:S01]  /*11f0*/  @P3 IADD3 R23, PT, PT, R19.reuse, 0x1, RZ ;  /* 0x0000000113173810 */ /* 0x040fe20007ffe0ff */
[----:B------:R-:W-:-:S08]  /*1200*/  @P3 VIADD R19, R19, 0x2 ;  /* 0x0000000213133836 */ /* 0x000fd00000000000 */
[----:B------:R-:W-:-:S06]  /*1210*/  @!P2 IMAD.WIDE.U32 R4, R19, 0x4, R4 ;  /* 0x000000041304a825 */ /* 0x000fcc00078e0004 */
[----:B------:R-:W4:Y:S01]  /*1220*/  @!P2 LDG.E R4, desc[UR8][R4.64] ;  /* 0x000000080404a981 */ /* 0x000f22000c1e1900 */
[----:B------:R-:W-:Y:S02]  /*1230*/  @P3 IADD3 R0, PT, PT, R22, 0x1, RZ ;  /* 0x0000000116003810 */ /* 0x000fe40007ffe0ff */
[----:B------:R-:W-:Y:S02]  /*1240*/  PLOP3.LUT P4, PT, PT, PT, PT, 0x8, 0x80 ;  /* 0x000000000080781c */ /* 0x000fe40003f8e170 */
[----:B------:R-:W-:Y:S01]  /*1250*/  PLOP3.LUT P5, PT, PT, PT, PT, 0x8, 0x80 ;  /* 0x000000000080781c */ /* 0x000fe20003fae170 */
[C---:B--2---:R-:W-:Y:S01]  /*1260*/  @P3 FMUL R21, R15.reuse, |R24| ;  /* 0x400000180f153220 */ /* 0x044fe20000400000 */
[----:B---3--:R-:W-:-:S04]  /*1270*/  @P3 FMUL R7, R15, |R26| ;  /* 0x4000001a0f073220 */ /* 0x008fc80000400000 */
[----:B------:R-:W-:Y:S02]  /*1280*/  @P3 FSETP.NEU.OR P1, PT, R21, R17, P0 ;  /* 0x000000111500320b */ /* 0x000fe4000072d400 */
[----:B------:R-:W-:Y:S02]  /*1290*/  PLOP3.LUT P0, PT, PT, PT, PT, 0x80, 0x8 ;  /* 0x000000000008781c */ /* 0x000fe40003f0f070 */
[----:B------:R-:W-:Y:S02]  /*12a0*/  @P3 PLOP3.LUT P0, PT, P1, PT, PT, 0x80, 0x8 ;  /* 0x000000000008381c */ /* 0x000fe40000f0f070 */
[----:B------:R-:W-:-:S11]  /*12b0*/  @P3 PLOP3.LUT P4, PT, P1, PT, PT, 0x80, 0x8 ;  /* 0x000000000008381c */ /* 0x000fd60000f8f070 */
[----:B------:R-:W-:Y:S02]  /*12c0*/  @!P0 IMAD.MOV R0, RZ, RZ, R22 ;  /* 0x000000ffff008224 */ /* 0x000fe400078e0216 */
[----:B----4-:R-:W-:Y:S01]  /*12d0*/  @!P2 FMUL R15, R15, |R4| ;  /* 0x400000040f0fa220 */ /* 0x010fe20000400000 */
[----:B------:R-:W-:Y:S02]  /*12e0*/  @P4 FFMA R14, R21, R21, R14 ;  /* 0x00000015150e4223 */ /* 0x000fe4000000000e */
[----:B------:R-:W-:Y:S02]  /*12f0*/  @P3 ISETP.NE.AND P0, PT, R23, R0, PT ;  /* 0x000000001700320c */ /* 0x000fe40003f05270 */
[----:B------:R-:W-:Y:S02]  /*1300*/  @P3 IADD3 R4, PT, PT, R0, 0x1, RZ ;  /* 0x0000000100043810 */ /* 0x000fe40007ffe0ff */
[----:B------:R-:W-:Y:S02]  /*1310*/  @P3 FSETP.NEU.OR P1, PT, R7, R17, P0 ;  /* 0x000000110700320b */ /* 0x000fe4000072d400 */
[----:B------:R-:W-:-:S02]  /*1320*/  PLOP3.LUT P0, PT, PT, PT, PT, 0x80, 0x8 ;  /* 0x000000000008781c */ /* 0x000fc40003f0f070 */
[----:B------:R-:W-:Y:S02]  /*1330*/  @P3 PLOP3.LUT P0, PT, P1, PT, PT, 0x80, 0x8 ;  /* 0x000000000008381c */ /* 0x000fe40000f0f070 */
[----:B------:R-:W-:Y:S02]  /*1340*/  @P3 PLOP3.LUT P5, PT, P1, PT, PT, 0x80, 0x8 ;  /* 0x000000000008381c */ /* 0x000fe40000faf070 */
[----:B------:R-:W-:-:S09]  /*1350*/  FSETP.NEU.OR P1, PT, R15, R17, P2 ;  /* 0x000000110f00720b */ /* 0x000fd2000172d400 */
[----:B------:R-:W-:Y:S02]  /*1360*/  @!P0 IMAD.MOV R4, RZ, RZ, R0 ;  /* 0x000000ffff048224 */ /* 0x000fe400078e0200 */
[----:B------:R-:W-:-:S03]  /*1370*/  @P5 FFMA R14, R7, R7, R14 ;  /* 0x00000007070e5223 */ /* 0x000fc6000000000e */
[----:B------:R-:W-:Y:S01]  /*1380*/  @P3 MOV R22, R4 ;  /* 0x0000000400163202 */ /* 0x000fe20000000f00 */
[----:B------:R-:W-:-:S03]  /*1390*/  @!P2 FFMA R15, R15, R15, R14 ;  /* 0x0000000f0f0fa223 */ /* 0x000fc6000000000e */
[----:B------:R-:W-:-:S04]  /*13a0*/  @!P2 ISETP.NE.AND P0, PT, R19, R22, PT ;  /* 0x000000161300a20c */ /* 0x000fc80003f05270 */
[----:B------:R-:W-:-:S05]  /*13b0*/  @!P1 FSEL R15, R15, R14, P0 ;  /* 0x0000000e0f0f9208 */ /* 0x000fca0000000000 */
[----:B------:R-:W-:-:S07]  /*13c0*/  @!P2 IMAD.MOV.U32 R14, RZ, RZ, R15 ;  /* 0x000000ffff0ea224 */ /* 0x000fce00078e000f */
.L_x_12:
[----:B------:R-:W-:-:S04]  /*13d0*/  FFMA R5, R17, R17, R14 ;  /* 0x0000001111057223 */ /* 0x000fc8000000000e */
[----:B------:R0:W1:Y:S01]  /*13e0*/  MUFU.RSQ R4, R5 ;  /* 0x0000000500047308 */ /* 0x0000620000001400 */
[----:B------:R-:W-:-:S04]  /*13f0*/  IADD3 R0, PT, PT, R5, -0xd000000, RZ ;  /* 0xf300000005007810 */ /* 0x000fc80007ffe0ff */
[----:B------:R-:W-:-:S13]  /*1400*/  ISETP.GT.U32.AND P0, PT, R0, 0x727fffff, PT ;  /* 0x727fffff0000780c */ /* 0x000fda0003f04070 */
[----:B01----:R-:W-:Y:S05]  /*1410*/  @!P0 BRA `(.L_x_14) ;  /* 0x0000000000108947 */ /* 0x003fea0003800000 */
[----:B------:R-:W-:Y:S01]  /*1420*/  IMAD.MOV.U32 R0, RZ, RZ, R5 ;  /* 0x000000ffff007224 */ /* 0x000fe200078e0005 */
[----:B------:R-:W-:-:S07]  /*1430*/  MOV R4, 0x1450 ;  /* 0x0000145000047802 */ /* 0x000fce0000000f00 */
[----:B------:R-:W-:Y:S05]  /*1440*/  CALL.REL.NOINC `($__internal_0_$__cuda_sm20_sqrt_rn_f32_slowpath) ;  /* 0x0000000c007c7944 */ /* 0x000fea0003c00000 */
[----:B------:R-:W-:Y:S05]  /*1450*/  BRA `(.L_x_15) ;  /* 0x0000000000107947 */ /* 0x000fea0003800000 */
.L_x_14:
[----:B------:R-:W-:Y:S01]  /*1460*/  FMUL.FTZ R0, R5, R4 ;  /* 0x0000000405007220 */ /* 0x000fe20000410000 */
[----:B------:R-:W-:-:S03]  /*1470*/  FMUL.FTZ R4, R4, 0.5 ;  /* 0x3f00000004047820 */ /* 0x000fc60000410000 */
[----:B------:R-:W-:-:S04]  /*1480*/  FFMA R5, -R0, R0, R5 ;  /* 0x0000000000057223 */ /* 0x000fc80000000105 */
[----:B------:R-:W-:-:S07]  /*1490*/  FFMA R0, R5, R4, R0 ;  /* 0x0000000405007223 */ /* 0x000fce0000000000 */
.L_x_15:
[----:B------:R-:W0:Y:S01]  /*14a0*/  LDCU.64 UR6, c[0x0][0x388] ;  /* 0x00007100ff0677ac */ /* 0x000e220008000a00 */
[----:B------:R-:W-:Y:S02]  /*14b0*/  FSETP.NEU.AND P0, PT, R14, RZ, PT ;  /* 0x000000ff0e00720b */ /* 0x000fe40003f0d000 */
[----:B------:R-:W-:Y:S01]  /*14c0*/  IADD3 R13, PT, PT, R13, 0x800000, RZ ;  /* 0x008000000d0d7810 */ /* 0x000fe20007ffe0ff */
[----:B------:R-:W1:Y:S01]  /*14d0*/  LDCU.64 UR10, c[0x0][0x398] ;  /* 0x00007300ff0a77ac */ /* 0x000e620008000a00 */
[----:B------:R-:W-:-:S03]  /*14e0*/  FSETP.NEU.AND P1, PT, R12, +INF , PT ;  /* 0x7f8000000c00780b */ /* 0x000fc60003f2d000 */
[----:B------:R-:W-:-:S06]  /*14f0*/  FMUL R13, R13, R0 ;  /* 0x000000000d0d7220 */ /* 0x000fcc0000400000 */
[----:B------:R-:W-:Y:S01]  /*1500*/  @P0 FSEL R12, R12, R13, !P1 ;  /* 0x0000000d0c0c0208 */ /* 0x000fe20004800000 */
[----:B0-----:R-:W-:-:S04]  /*1510*/  ULEA UR6, UP0, UR4, UR6, 0x2 ;  /* 0x0000000604067291 */ /* 0x001fc8000f8010ff */
[----:B------:R-:W-:Y:S02]  /*1520*/  ULEA.HI.X UR7, UR4, UR7, UR5, 0x2, UP0 ;  /* 0x0000000704077291 */ /* 0x000fe400080f1405 */
[----:B------:R-:W-:Y:S01]  /*1530*/  IMAD.U32 R4, RZ, RZ, UR6 ;  /* 0x00000006ff047e24 */ /* 0x000fe2000f8e00ff */
[----:B------:R-:W-:-:S03]  /*1540*/  UIADD3 UR4, UP0, UPT, UR4, 0x1, URZ ;  /* 0x0000000104047890 */ /* 0x000fc6000ff1e0ff */
[----:B------:R-:W-:Y:S01]  /*1550*/  MOV R5, UR7 ;  /* 0x0000000700057c02 */ /* 0x000fe20008000f00 */
[----:B------:R-:W-:Y:S02]  /*1560*/  UIADD3.X UR5, UPT, UPT, URZ, UR5, URZ, UP0, !UPT ;  /* 0x00000005ff057290 */ /* 0x000fe400087fe4ff */
[----:B-1----:R-:W-:Y:S02]  /*1570*/  UISETP.GE.U32.AND UP0, UPT, UR4, UR10, UPT ;  /* 0x0000000a0400728c */ /* 0x002fe4000bf06070 */
[----:B------:R0:W-:Y:S02]  /*1580*/  STG.E desc[UR8][R4.64], R12 ;  /* 0x0000000c04007986 */ /* 0x0001e4000c101908 */
[----:B------:R-:W-:-:S09]  /*1590*/  UISETP.GE.U32.AND.EX UP0, UPT, UR5, UR11, UPT, UP0 ;  /* 0x0000000b0500728c */ /* 0x000fd2000bf06100 */
[----:B------:R-:W-:Y:S05]  /*15a0*/  BRA.U !UP0, `(.L_x_16) ;  /* 0xffffffed08a07547 */ /* 0x000fea000b83ffff */
[----:B------:R-:W-:Y:S05]  /*15b0*/  EXIT ;  /* 0x000000000000794d */ /* 0x000fea0003800000 */
.L_x_0:
[----:B------:R-:W-:Y:S01]  /*15c0*/  UISETP.GE.U32.AND UP0, UPT, UR6, 0x10, UPT ;  /* 0x000000100600788c */ /* 0x000fe2000bf06070 */
[----:B------:R-:W-:Y:S01]  /*15d0*/  HFMA2 R0, -RZ, RZ, 0, 0 ;  /* 0x00000000ff007431 */ /* 0x000fe200000001ff */
[----:B------:R-:W-:Y:S01]  /*15e0*/  ULOP3.LUT UR5, UR6, 0xf, URZ, 0xc0, !UPT ;  /* 0x0000000f06057892 */ /* 0x000fe2000f8ec0ff */
[----:B------:R-:W-:Y:S01]  /*15f0*/  IMAD.MOV.U32 R3, RZ, RZ, RZ ;  /* 0x000000ffff037224 */ /* 0x000fe200078e00ff */
[----:B------:R-:W-:-:S04]  /*1600*/  UISETP.GE.U32.AND.EX UP0, UPT, UR7, URZ, UPT, UP0 ;  /* 0x000000ff0700728c */ /* 0x000fc8000bf06100 */
[----:B------:R-:W-:-:S04]  /*1610*/  ISETP.NE.U32.AND P1, PT, RZ, UR5, PT ;  /* 0x00000005ff007c0c */ /* 0x000fc8000bf25070 */
[----:B------:R-:W-:Y:S01]  /*1620*/  ISETP.NE.AND.EX P1, PT, RZ, RZ, PT, P1 ;  /* 0x000000ffff00720c */ /* 0x000fe20003f25310 */
[----:B------:R-:W-:-:S12]  /*1630*/  BRA.U !UP0, `(.L_x_17) ;  /* 0x0000000508507547 */ /* 0x000fd8000b800000 */
[----:B------:R-:W0:Y:S01]  /*1640*/  LDC R0, c[0x0][0x39c] ;  /* 0x0000e700ff007b82 */ /* 0x000e220000000800 */
[----:B------:R-:W-:Y:S01]  /*1650*/  ULOP3.LUT UR4, UR6, 0xfffffff0, URZ, 0xc0, !UPT ;  /* 0xfffffff006047892 */ /* 0x000fe2000f8ec0ff */
[----:B------:R-:W-:Y:S01]  /*1660*/  CS2R R8, SRZ ;  /* 0x0000000000087805 */ /* 0x000fe2000001ff00 */
[----:B------:R-:W1:Y:S04]  /*1670*/  LDCU.64 UR10, c[0x0][0x388] ;  /* 0x00007100ff0a77ac */ /* 0x000e680008000a00 */
[----:B------:R-:W-:Y:S01]  /*1680*/  IMAD.U32 R3, RZ, RZ, UR4 ;  /* 0x00000004ff037e24 */ /* 0x000fe2000f8e00ff */
[----:B------:R-:W2:Y:S06]  /*1690*/  LDC.64 R4, c[0x0][0x380] ;  /* 0x0000e000ff047b82 */ /* 0x000eac0000000a00 */
.L_x_18:
[----:B---3--:R-:W-:-:S04]  /*16a0*/  IMAD R7, R8, R2, RZ ;  /* 0x0000000208077224 */ /* 0x008fc800078e02ff */
[----:B--2---:R-:W-:-:S05]  /*16b0*/  IMAD.WIDE R6, R7, 0x4, R4 ;  /* 0x0000000407067825 */ /* 0x004fca00078e0204 */
[----:B------:R-:W2:Y:S01]  /*16c0*/  LDG.E R10, desc[UR8][R6.64] ;  /* 0x00000008060a7981 */ /* 0x000ea2000c1e1900 */
[C---:B------:R-:W-:Y:S02]  /*16d0*/  SHF.L.U32 R13, R8.reuse, 0x2, RZ ;  /* 0x00000002080d7819 */ /* 0x040fe400000006ff */
[----:B------:R-:W-:Y:S02]  /*16e0*/  SHF.L.U64.HI R16, R8, 0x2, R9 ;  /* 0x0000000208107819 */ /* 0x000fe40000010209 */
[----:B-1----:R-:W-:-:S04]  /*16f0*/  IADD3 R14, P0, PT, R13, UR10, RZ ;  /* 0x0000000a0d0e7c10 */ /* 0x002fc8000ff1e0ff */
[----:B------:R-:W-:Y:S01]  /*1700*/  IADD3.X R15, PT, PT, R16, UR11, RZ, P0, !PT ;  /* 0x0000000b100f7c10 */ /* 0x000fe200087fe4ff */
[----:B--2---:R-:W-:Y:S01]  /*1710*/  FADD R17, |R10|, -RZ ;  /* 0x800000ff0a117221 */ /* 0x004fe20000000200 */
[----:B------:R-:W-:-:S04]  /*1720*/  IMAD.WIDE R10, R2, 0x4, R6 ;  /* 0x00000004020a7825 */ /* 0x000fc800078e0206 */
[----:B------:R1:W-:Y:S04]  /*1730*/  STG.E desc[UR8][R14.64], R17 ;  /* 0x000000110e007986 */ /* 0x0003e8000c101908 */
[----:B------:R-:W2:Y:S01]  /*1740*/  LDG.E R12, desc[UR8][R10.64] ;  /* 0x000000080a0c7981 */ /* 0x000ea2000c1e1900 */
[----:B------:R-:W-:Y:S02]  /*1750*/  LOP3.LUT R13, R13, 0xffffffc0, RZ, 0xc0, !PT ;  /* 0xffffffc00d0d7812 */ /* 0x000fe400078ec0ff */
[----:B------:R-:W-:Y:S02]  /*1760*/  LOP3.LUT R16, R16, 0x3, RZ, 0xc0, !PT ;  /* 0x0000000310107812 */ /* 0x000fe400078ec0ff */
[----:B------:R-:W-:-:S04]  /*1770*/  IADD3 R6, P0, PT, R13, UR10, RZ ;  /* 0x0000000a0d067c10 */ /* 0x000fc8000ff1e0ff */
[----:B------:R-:W-:Y:S01]  /*1780*/  IADD3.X R7, PT, PT, R16, UR11, RZ, P0, !PT ;  /* 0x0000000b10077c10 */ /* 0x000fe200087fe4ff */
[----:B--2---:R-:W-:Y:S01]  /*1790*/  FADD R19, |R12|, -RZ ;  /* 0x800000ff0c137221 */ /* 0x004fe20000000200 */
[----:B------:R-:W-:-:S04]  /*17a0*/  IMAD.WIDE R12, R2, 0x4, R10 ;  /* 0x00000004020c7825 */ /* 0x000fc800078e020a */
[----:B------:R2:W-:Y:S04]  /*17b0*/  STG.E desc[UR8][R6.64+0x4], R19 ;  /* 0x0000041306007986 */ /* 0x0005e8000c101908 */
[----:B------:R-:W3:Y:S01]  /*17c0*/  LDG.E R16, desc[UR8][R12.64] ;  /* 0x000000080c107981 */ /* 0x000ee2000c1e1900 */
[----:B-1----:R-:W-:-:S04]  /*17d0*/  IMAD.WIDE R14, R2, 0x4, R12 ;  /* 0x00000004020e7825 */ /* 0x002fc800078e020c */
[----:B---3--:R-:W-:-:S05]  /*17e0*/  FADD R21, |R16|, -RZ ;  /* 0x800000ff10157221 */ /* 0x008fca0000000200 */
[----:B------:R1:W-:Y:S04]  /*17f0*/  STG.E desc[UR8][R6.64+0x8], R21 ;  /* 0x0000081506007986 */ /* 0x0003e8000c101908 */
[----:B------:R-:W3:Y:S02]  /*1800*/  LDG.E R10, desc[UR8][R14.64] ;  /* 0x000000080e0a7981 */ /* 0x000ee4000c1e1900 */
[----:B---3--:R-:W-:Y:S01]  /*1810*/  FADD R23, |R10|, -RZ ;  /* 0x800000ff0a177221 */ /* 0x008fe20000000200 */
[----:B------:R-:W-:-:S04]  /*1820*/  IMAD.WIDE R10, R2, 0x4, R14 ;  /* 0x00000004020a7825 */ /* 0x000fc800078e020e */
[----:B------:R3:W-:Y:S04]  /*1830*/  STG.E desc[UR8][R6.64+0xc], R23 ;  /* 0x00000c1706007986 */ /* 0x0007e8000c101908 */
[----:B------:R-:W4:Y:S02]  /*1840*/  LDG.E R16, desc[UR8][R10.64] ;  /* 0x000000080a107981 */ /* 0x000f24000c1e1900 */
[----:B----4-:R-:W-:Y:S01]  /*1850*/  FADD R25, |R16|, -RZ ;  /* 0x800000ff10197221 */ /* 0x010fe20000000200 */
[----:B------:R-:W-:-:S04]  /*1860*/  IMAD.WIDE R16, R2, 0x4, R10 ;  /* 0x0000000402107825 */ /* 0x000fc800078e020a */
[----:B------:R4:W-:Y:S04]  /*1870*/  STG.E desc[UR8][R6.64+0x10], R25 ;  /* 0x0000101906007986 */ /* 0x0009e8000c101908 */
[----:B------:R-:W2:Y:S02]  /*1880*/  LDG.E R12, desc[UR8][R16.64] ;  /* 0x00000008100c7981 */ /* 0x000ea4000c1e1900 */
[----:B--2---:R-:W-:Y:S01]  /*1890*/  FADD R19, |R12|, -RZ ;  /* 0x800000ff0c137221 */ /* 0x004fe20000000200 */
[----:B------:R-:W-:-:S04]  /*18a0*/  IMAD.WIDE R12, R2, 0x4, R16 ;  /* 0x00000004020c7825 */ /* 0x000fc800078e0210 */
[----:B------:R2:W-:Y:S04]  /*18b0*/  STG.E desc[UR8][R6.64+0x14], R19 ;  /* 0x0000141306007986 */ /* 0x0005e8000c101908 */
[----:B------:R-:W1:Y:S02]  /*18c0*/  LDG.E R14, desc[UR8][R12.64] ;  /* 0x000000080c0e7981 */ /* 0x000e64000c1e1900 */
[----:B-1----:R-:W-:Y:S01]  /*18d0*/  FADD R21, |R14|, -RZ ;  /* 0x800000ff0e157221 */ /* 0x002fe20000000200 */
[----:B------:R-:W-:-:S04]  /*18e0*/  IMAD.WIDE R14, R2, 0x4, R12 ;  /* 0x00000004020e7825 */ /* 0x000fc800078e020c */
        /* <DEDUP_REMOVED lines=33> */
[----:B------:R-:W2:Y:S01]  /*1b00*/  LDG.E R14, desc[UR8][R14.64] ;  /* 0x000000080e0e7981 */ /* 0x000ea2000c1e1900 */
[----:B------:R-:W-:-:S05]  /*1b10*/  IADD3 R8, P0, PT, R8, 0x10, RZ ;  /* 0x0000001008087810 */ /* 0x000fca0007f1e0ff */
[----:B------:R-:W-:Y:S01]  /*1b20*/  IMAD.X R9, RZ, RZ, R9, P0 ;  /* 0x000000ffff097224 */ /* 0x000fe200000e0609 */
[----:B------:R-:W-:-:S04]  /*1b30*/  ISETP.NE.U32.AND P0, PT, R8, R3, PT ;  /* 0x000000030800720c */ /* 0x000fc80003f05070 */
[----:B0-----:R-:W-:Y:S01]  /*1b40*/  ISETP.NE.AND.EX P0, PT, R9, R0, PT, P0 ;  /* 0x000000000900720c */ /* 0x001fe20003f05300 */
[----:B--2---:R-:W-:-:S05]  /*1b50*/  FADD R11, |R14|, -RZ ;  /* 0x800000ff0e0b7221 */ /* 0x004fca0000000200 */
[----:B------:R3:W-:Y:S07]  /*1b60*/  STG.E desc[UR8][R6.64+0x3c], R11 ;  /* 0x00003c0b06007986 */ /* 0x0007ee000c101908 */
[----:B------:R-:W-:Y:S05]  /*1b70*/  @P0 BRA `(.L_x_18) ;  /* 0xfffffff800c80947 */ /* 0x000fea000383ffff */
.L_x_17:
[----:B------:R-:W-:Y:S05]  /*1b80*/  @!P1 EXIT ;  /* 0x000000000000994d */ /* 0x000fea0003800000 */
[----:B------:R-:W-:Y:S02]  /*1b90*/  UISETP.GE.U32.AND UP0, UPT, UR5, 0x8, UPT ;  /* 0x000000080500788c */ /* 0x000fe4000bf06070 */
[----:B------:R-:W-:Y:S02]  /*1ba0*/  ULOP3.LUT UR4, UR6, 0x7, URZ, 0xc0, !UPT ;  /* 0x0000000706047892 */ /* 0x000fe4000f8ec0ff */
[----:B------:R-:W-:-:S04]  /*1bb0*/  UISETP.GE.U32.AND.EX UP0, UPT, URZ, URZ, UPT, UP0 ;  /* 0x000000ffff00728c */ /* 0x000fc8000bf06100 */
[----:B------:R-:W-:-:S04]  /*1bc0*/  ISETP.NE.U32.AND P0, PT, RZ, UR4, PT ;  /* 0x00000004ff007c0c */ /* 0x000fc8000bf05070 */
[----:B------:R-:W-:Y:S01]  /*1bd0*/  ISETP.NE.AND.EX P0, PT, RZ, RZ, PT, P0 ;  /* 0x000000ffff00720c */ /* 0x000fe20003f05300 */
[----:B------:R-:W-:-:S12]  /*1be0*/  BRA.U !UP0, `(.L_x_19) ;  /* 0x0000000108b47547 */ /* 0x000fd8000b800000 */
[----:B------:R-:W0:Y:S01]  /*1bf0*/  LDC.64 R4, c[0x0][0x380] ;  /* 0x0000e000ff047b82 */ /* 0x000e220000000a00 */
[----:B---3--:R-:W-:Y:S01]  /*1c00*/  IMAD R7, R3, R2, RZ ;  /* 0x0000000203077224 */ /* 0x008fe200078e02ff */
[----:B------:R-:W1:Y:S03]  /*1c10*/  LDCU.64 UR10, c[0x0][0x388] ;  /* 0x00007100ff0a77ac */ /* 0x000e660008000a00 */
[----:B0-----:R-:W-:-:S05]  /*1c20*/  IMAD.WIDE R4, R7, 0x4, R4 ;  /* 0x0000000407047825 */ /* 0x001fca00078e0204 */
        /* <DEDUP_REMOVED lines=11> */
[----:B------:R-:W-:Y:S01]  /*1ce0*/  IADD3 R4, P1, PT, R8, UR10, RZ ;  /* 0x0000000a08047c10 */ /* 0x000fe2000ff3e0ff */
[----:B------:R-:W-:-:S03]  /*1cf0*/  IMAD.WIDE R8, R2, 0x4, R6 ;  /* 0x0000000402087825 */ /* 0x000fc600078e0206 */
[----:B------:R-:W-:Y:S01]  /*1d00*/  IADD3.X R5, PT, PT, R5, UR11, RZ, P1, !PT ;  /* 0x0000000b05057c10 */ /* 0x000fe20008ffe4ff */
[----:B--2---:R-:W-:-:S05]  /*1d10*/  FADD R15, |R0|, -RZ ;  /* 0x800000ff000f7221 */ /* 0x004fca0000000200 */
[----:B------:R1:W-:Y:S04]  /*1d20*/  STG.E desc[UR8][R4.64+0x4], R15 ;  /* 0x0000040f04007986 */ /* 0x0003e8000c101908 */
[----:B------:R-:W2:Y:S01]  /*1d30*/  LDG.E R0, desc[UR8][R8.64] ;  /* 0x0000000808007981 */ /* 0x000ea2000c1e1900 */
[----:B0-----:R-:W-:-:S04]  /*1d40*/  IMAD.WIDE R10, R2, 0x4, R8 ;  /* 0x00000004020a7825 */ /* 0x001fc800078e0208 */
[----:B--2---:R-:W-:-:S05]  /*1d50*/  FADD R17, |R0|, -RZ ;  /* 0x800000ff00117221 */ /* 0x004fca0000000200 */
[----:B------:R0:W-:Y:S04]  /*1d60*/  STG.E desc[UR8][R4.64+0x8], R17 ;  /* 0x0000081104007986 */ /* 0x0001e8000c101908 */
[----:B------:R-:W2:Y:S01]  /*1d70*/  LDG.E R0, desc[UR8][R10.64] ;  /* 0x000000080a007981 */ /* 0x000ea2000c1e1900 */
[----:B------:R-:W-:-:S04]  /*1d80*/  IMAD.WIDE R6, R2, 0x4, R10 ;  /* 0x0000000402067825 */ /* 0x000fc800078e020a */
[----:B--2---:R-:W-:-:S05]  /*1d90*/  FADD R19, |R0|, -RZ ;  /* 0x800000ff00137221 */ /* 0x004fca0000000200 */
[----:B------:R2:W-:Y:S04]  /*1da0*/  STG.E desc[UR8][R4.64+0xc], R19 ;  /* 0x00000c1304007986 */ /* 0x0005e8000c101908 */
[----:B------:R-:W3:Y:S01]  /*1db0*/  LDG.E R0, desc[UR8][R6.64] ;  /* 0x0000000806007981 */ /* 0x000ee2000c1e1900 */
[----:B------:R-:W-:-:S04]  /*1dc0*/  IMAD.WIDE R12, R2, 0x4, R6 ;  /* 0x00000004020c7825 */ /* 0x000fc800078e0206 */
[----:B---3--:R-:W-:-:S05]  /*1dd0*/  FADD R21, |R0|, -RZ ;  /* 0x800000ff00157221 */ /* 0x008fca0000000200 */
[----:B------:R2:W-:Y:S04]  /*1de0*/  STG.E desc[UR8][R4.64+0x10], R21 ;  /* 0x0000101504007986 */ /* 0x0005e8000c101908 */
[----:B------:R-:W1:Y:S01]  /*1df0*/  LDG.E R0, desc[UR8][R12.64] ;  /* 0x000000080c007981 */ /* 0x000e62000c1e1900 */
[----:B------:R-:W-:-:S04]  /*1e00*/  IMAD.WIDE R8, R2, 0x4, R12 ;  /* 0x0000000402087825 */ /* 0x000fc800078e020c */
[----:B-1----:R-:W-:-:S05]  /*1e10*/  FADD R15, |R0|, -RZ ;  /* 0x800000ff000f7221 */ /* 0x002fca0000000200 */
[----:B------:R2:W-:Y:S04]  /*1e20*/  STG.E desc[UR8][R4.64+0x14], R15 ;  /* 0x0000140f04007986 */ /* 0x0005e8000c101908 */
[----:B------:R-:W0:Y:S01]  /*1e30*/  LDG.E R0, desc[UR8][R8.64] ;  /* 0x0000000808007981 */ /* 0x000e22000c1e1900 */
[----:B------:R-:W-:-:S04]  /*1e40*/  IMAD.WIDE R10, R2, 0x4, R8 ;  /* 0x00000004020a7825 */ /* 0x000fc800078e0208 */
[----:B0-----:R-:W-:-:S05]  /*1e50*/  FADD R17, |R0|, -RZ ;  /* 0x800000ff00117221 */ /* 0x001fca0000000200 */
[----:B------:R2:W-:Y:S04]  /*1e60*/  STG.E desc[UR8][R4.64+0x18], R17 ;  /* 0x0000181104007986 */ /* 0x0005e8000c101908 */
[----:B------:R-:W3:Y:S01]  /*1e70*/  LDG.E R10, desc[UR8][R10.64] ;  /* 0x000000080a0a7981 */ /* 0x000ee2000c1e1900 */
[----:B------:R-:W-:Y:S01]  /*1e80*/  VIADD R3, R3, 0x8 ;  /* 0x0000000803037836 */ /* 0x000fe20000000000 */
[----:B------:R-:W-:Y:S01]  /*1e90*/  MOV R0, RZ ;  /* 0x000000ff00007202 */ /* 0x000fe20000000f00 */
[----:B---3--:R-:W-:-:S05]  /*1ea0*/  FADD R7, |R10|, -RZ ;  /* 0x800000ff0a077221 */ /* 0x008fca0000000200 */
[----:B------:R2:W-:Y:S02]  /*1eb0*/  STG.E desc[UR8][R4.64+0x1c], R7 ;  /* 0x00001c0704007986 */ /* 0x0005e4000c101908 */
.L_x_19:
[----:B------:R-:W-:Y:S05]  /*1ec0*/  @!P0 EXIT ;  /* 0x000000000000894d */ /* 0x000fea0003800000 */
[----:B------:R-:W-:Y:S02]  /*1ed0*/  UISETP.GE.U32.AND UP0, UPT, UR4, 0x4, UPT ;  /* 0x000000040400788c */ /* 0x000fe4000bf06070 */
[----:B------:R-:W-:Y:S02]  /*1ee0*/  ULOP3.LUT UR6, UR6, 0x3, URZ, 0xc0, !UPT ;  /* 0x0000000306067892 */ /* 0x000fe4000f8ec0ff */
[----:B------:R-:W-:-:S04]  /*1ef0*/  UISETP.GE.U32.AND.EX UP0, UPT, URZ, URZ, UPT, UP0 ;  /* 0x000000ffff00728c */ /* 0x000fc8000bf06100 */
[----:B------:R-:W-:-:S04]  /*1f00*/  ISETP.NE.U32.AND P0, PT, RZ, UR6, PT ;  /* 0x00000006ff007c0c */ /* 0x000fc8000bf05070 */
[----:B------:R-:W-:Y:S01]  /*1f10*/  ISETP.NE.AND.EX P0, PT, RZ, RZ, PT, P0 ;  /* 0x000000ffff00720c */ /* 0x000fe20003f05300 */
[----:B------:R-:W-:-:S12]  /*1f20*/  BRA.U !UP0, `(.L_x_20) ;  /* 0x0000000108747547 */ /* 0x000fd8000b800000 */
[----:B--2---:R-:W0:Y:S01]  /*1f30*/  LDC.64 R4, c[0x0][0x380] ;  /* 0x0000e000ff047b82 */ /* 0x004e220000000a00 */
[----:B---3--:R-:W-:Y:S01]  /*1f40*/  IMAD R7, R3, R2, RZ ;  /* 0x0000000203077224 */ /* 0x008fe200078e02ff */
[----:B------:R-:W1:Y:S03]  /*1f50*/  LDCU.64 UR4, c[0x0][0x388] ;  /* 0x00007100ff0477ac */ /* 0x000e660008000a00 */
[----:B0-----:R-:W-:-:S05]  /*1f60*/  IMAD.WIDE R4, R7, 0x4, R4 ;  /* 0x0000000407047825 */ /* 0x001fca00078e0204 */
[----:B------:R-:W2:Y:S01]  /*1f70*/  LDG.E R8, desc[UR8][R4.64] ;  /* 0x0000000804087981 */ /* 0x000ea2000c1e1900 */
[C---:B------:R-:W-:Y:S01]  /*1f80*/  IMAD.SHL.U32 R11, R3.reuse, 0x4, RZ ;  /* 0x00000004030b7824 */ /* 0x040fe200078e00ff */
[----:B------:R-:W-:-:S04]  /*1f90*/  SHF.L.U64.HI R10, R3, 0x2, R0 ;  /* 0x00000002030a7819 */ /* 0x000fc80000010200 */
        /* <DEDUP_REMOVED lines=10> */
[----:B------:R-:W-:-:S04]  /*2040*/  IMAD.WIDE R10, R2, 0x4, R8 ;  /* 0x00000004020a7825 */ /* 0x000fc800078e0208 */
[----:B--2---:R-:W-:-:S05]  /*2050*/  FADD R15, |R0|, -RZ ;  /* 0x800000ff000f7221 */ /* 0x004fca0000000200 */
[----:B------:R1:W-:Y:S04]  /*2060*/  STG.E desc[UR8][R4.64+0x4], R15 ;  /* 0x0000040f04007986 */ /* 0x0003e8000c101908 */
[----:B------:R-:W2:Y:S01]  /*2070*/  LDG.E R0, desc[UR8][R10.64] ;  /* 0x000000080a007981 */ /* 0x000ea2000c1e1900 */
[----:B0-----:R-:W-:-:S04]  /*2080*/  IMAD.WIDE R6, R2, 0x4, R10 ;  /* 0x0000000402067825 */ /* 0x001fc800078e020a */
[----:B--2---:R-:W-:-:S05]  /*2090*/  FADD R17, |R0|, -RZ ;  /* 0x800000ff00117221 */ /* 0x004fca0000000200 */
[----:B------:R1:W-:Y:S04]  /*20a0*/  STG.E desc[UR8][R4.64+0x8], R17 ;  /* 0x0000081104007986 */ /* 0x0003e8000c101908 */
[----:B------:R-:W2:Y:S01]  /*20b0*/  LDG.E R6, desc[UR8][R6.64] ;  /* 0x0000000806067981 */ /* 0x000ea2000c1e1900 */
[----:B------:R-:W-:Y:S01]  /*20c0*/  IADD3 R3, PT, PT, R3, 0x4, RZ ;  /* 0x0000000403037810 */ /* 0x000fe20007ffe0ff */
[----:B------:R-:W-:Y:S02]  /*20d0*/  IMAD.MOV.U32 R0, RZ, RZ, RZ ;  /* 0x000000ffff007224 */ /* 0x000fe400078e00ff */
[----:B--2---:R-:W-:-:S05]  /*20e0*/  FADD R9, |R6|, -RZ ;  /* 0x800000ff06097221 */ /* 0x004fca0000000200 */
[----:B------:R1:W-:Y:S02]  /*20f0*/  STG.E desc[UR8][R4.64+0xc], R9 ;  /* 0x00000c0904007986 */ /* 0x0003e4000c101908 */
.L_x_20:
[----:B------:R-:W-:Y:S05]  /*2100*/  @!P0 EXIT ;  /* 0x000000000000894d */ /* 0x000fea0003800000 */
[----:B-1----:R-:W0:Y:S01]  /*2110*/  LDC.64 R8, c[0x0][0x380] ;  /* 0x0000e000ff087b82 */ /* 0x002e220000000a00 */
[----:B------:R-:W-:Y:S01]  /*2120*/  UMOV UR4, URZ ;  /* 0x000000ff00047c82 */ /* 0x000fe20008000000 */
[----:B------:R-:W-:-:S06]  /*2130*/  UMOV UR5, URZ ;  /* 0x000000ff00057c82 */ /* 0x000fcc0008000000 */
[----:B------:R-:W1:Y:S02]  /*2140*/  LDC.64 R12, c[0x0][0x388] ;  /* 0x0000e200ff0c7b82 */ /* 0x000e640000000a00 */
.L_x_21:
[----:B--2---:R-:W-:-:S04]  /*2150*/  IMAD R5, R3, R2, RZ ;  /* 0x0000000203057224 */ /* 0x004fc800078e02ff */
[----:B0-----:R-:W-:-:S06]  /*2160*/  IMAD.WIDE R4, R5, 0x4, R8 ;  /* 0x0000000405047825 */ /* 0x001fcc00078e0208 */
[----:B------:R-:W2:Y:S01]  /*2170*/  LDG.E R4, desc[UR8][R4.64] ;  /* 0x0000000804047981 */ /* 0x000ea2000c1e1900 */
[----:B-1-34-:R-:W-:Y:S01]  /*2180*/  LEA R6, P0, R3, R12, 0x2 ;  /* 0x0000000c03067211 */ /* 0x01afe200078010ff */
[----:B------:R-:W-:-:S03]  /*2190*/  UIADD3 UR4, UP0, UPT, UR4, 0x1, URZ ;  /* 0x0000000104047890 */ /* 0x000fc6000ff1e0ff */
[C---:B------:R-:W-:Y:S01]  /*21a0*/  LEA.HI.X R7, R3.reuse, R13, R0, 0x2, P0 ;  /* 0x0000000d03077211 */ /* 0x040fe200000f1400 */
[----:B------:R-:W-:Y:S01]  /*21b0*/  UIADD3.X UR5, UPT, UPT, URZ, UR5, URZ, UP0, !UPT ;  /* 0x00000005ff057290 */ /* 0x000fe200087fe4ff */
[----:B------:R-:W-:Y:S01]  /*21c0*/  IADD3 R3, PT, PT, R3, 0x1, RZ ;  /* 0x0000000103037810 */ /* 0x000fe20007ffe0ff */
[----:B------:R-:W-:Y:S01]  /*21d0*/  UISETP.NE.U32.AND UP0, UPT, UR4, UR6, UPT ;  /* 0x000000060400728c */ /* 0x000fe2000bf05070 */
[----:B------:R-:W-:-:S03]  /*21e0*/  IMAD.MOV.U32 R0, RZ, RZ, RZ ;  /* 0x000000ffff007224 */ /* 0x000fc600078e00ff */
[----:B------:R-:W-:Y:S01]  /*21f0*/  UISETP.NE.AND.EX UP0, UPT, UR5, URZ, UPT, UP0 ;  /* 0x000000ff0500728c */ /* 0x000fe2000bf05300 */
[----:B--2---:R-:W-:-:S05]  /*2200*/  FADD R11, |R4|, -RZ ;  /* 0x800000ff040b7221 */ /* 0x004fca0000000200 */
[----:B------:R4:W-:Y:S03]  /*2210*/  STG.E desc[UR8][R6.64], R11 ;  /* 0x0000000b06007986 */ /* 0x0009e6000c101908 */
[----:B------:R-:W-:Y:S05]  /*2220*/  BRA.U UP0, `(.L_x_21) ;  /* 0xfffffffd00c87547 */ /* 0x000fea000b83ffff */
[----:B------:R-:W-:Y:S05]  /*2230*/  EXIT ;  /* 0x000000000000794d */ /* 0x000fea0003800000 */
        .weak           $__internal_0_$__cuda_sm20_sqrt_rn_f32_slowpath
        .type           $__internal_0_$__cuda_sm20_sqrt_rn_f32_slowpath,@function
        .size           $__internal_0_$__cuda_sm20_sqrt_rn_f32_slowpath,(.L_x_51 - $__internal_0_$__cuda_sm20_sqrt_rn_f32_slowpath)
$__internal_0_$__cuda_sm20_sqrt_rn_f32_slowpath:
[----:B------:R-:W-:-:S13]  /*2240*/  LOP3.LUT P0, RZ, R0, 0x7fffffff, RZ, 0xc0, !PT ;  /* 0x7fffffff00ff7812 */ /* 0x000fda000780c0ff */
[----:B------:R-:W-:Y:S01]  /*2250*/  @!P0 MOV R5, R0 ;  /* 0x0000000000058202 */ /* 0x000fe20000000f00 */
[----:B------:R-:W-:Y:S06]  /*2260*/  @!P0 BRA `(.L_x_22) ;  /* 0x0000000000448947 */ /* 0x000fec0003800000 */
[----:B------:R-:W-:-:S13]  /*2270*/  FSETP.GEU.FTZ.AND P0, PT, R0, RZ, PT ;  /* 0x000000ff0000720b */ /* 0x000fda0003f1e000 */
[----:B------:R-:W-:Y:S01]  /*2280*/  @!P0 IMAD.MOV.U32 R5, RZ, RZ, 0x7fffffff ;  /* 0x7fffffffff058424 */ /* 0x000fe200078e00ff */
[----:B------:R-:W-:Y:S06]  /*2290*/  @!P0 BRA `(.L_x_22) ;  /* 0x0000000000388947 */ /* 0x000fec0003800000 */
[----:B------:R-:W-:-:S13]  /*22a0*/  FSETP.GTU.FTZ.AND P0, PT, |R0|, +INF , PT ;  /* 0x7f8000000000780b */ /* 0x000fda0003f1c200 */
[----:B------:R-:W-:Y:S01]  /*22b0*/  @P0 FADD.FTZ R5, R0, 1 ;  /* 0x3f80000000050421 */ /* 0x000fe20000010000 */
[----:B------:R-:W-:Y:S06]  /*22c0*/  @P0 BRA `(.L_x_22) ;  /* 0x00000000002c0947 */ /* 0x000fec0003800000 */
[----:B------:R-:W-:-:S13]  /*22d0*/  FSETP.NEU.FTZ.AND P0, PT, |R0|, +INF , PT ;  /* 0x7f8000000000780b */ /* 0x000fda0003f1d200 */
[----:B------:R-:W-:Y:S01]  /*22e0*/  @!P0 MOV R5, R0 ;  /* 0x0000000000058202 */ /* 0x000fe20000000f00 */
[----:B------:R-:W-:Y:S06]  /*22f0*/  @!P0 BRA `(.L_x_22) ;  /* 0x0000000000208947 */ /* 0x000fec0003800000 */
[----:B------:R-:W-:-:S04]  /*2300*/  FFMA R0, R0, 1.84467440737095516160e+19, RZ ;  /* 0x5f80000000007823 */ /* 0x000fc800000000ff */
[----:B------:R-:W0:Y:S02]  /*2310*/  MUFU.RSQ R5, R0 ;  /* 0x0000000000057308 */ /* 0x000e240000001400 */
[----:B0-----:R-:W-:Y:S01]  /*2320*/  FMUL.FTZ R15, R0, R5 ;  /* 0x00000005000f7220 */ /* 0x001fe20000410000 */
[----:B------:R-:W-:-:S03]  /*2330*/  FMUL.FTZ R5, R5, 0.5 ;  /* 0x3f00000005057820 */ /* 0x000fc60000410000 */
[----:B------:R-:W-:-:S04]  /*2340*/  FADD.FTZ R17, -R15, -RZ ;  /* 0x800000ff0f117221 */ /* 0x000fc80000010100 */
[----:B------:R-:W-:-:S04]  /*2350*/  FFMA R22, R15, R17, R0 ;  /* 0x000000110f167223 */ /* 0x000fc80000000000 */
[----:B------:R-:W-:-:S04]  /*2360*/  FFMA R5, R22, R5, R15 ;  /* 0x0000000516057223 */ /* 0x000fc8000000000f */
[----:B------:R-:W-:-:S07]  /*2370*/  FMUL.FTZ R5, R5, 2.3283064365386962891e-10 ;  /* 0x2f80000005057820 */ /* 0x000fce0000410000 */
.L_x_22:
[----:B------:R-:W-:Y:S02]  /*2380*/  IMAD.MOV.U32 R0, RZ, RZ, R5 ;  /* 0x000000ffff007224 */ /* 0x000fe400078e0005 */
[----:B------:R-:W-:-:S04]  /*2390*/  HFMA2 R5, -RZ, RZ, 0, 0 ;  /* 0x00000000ff057431 */ /* 0x000fc800000001ff */
[----:B------:R-:W-:Y:S05]  /*23a0*/  RET.REL.NODEC R4 `(_Z9kernel_L2PKfPfim) ;  /* 0xffffffdc04147950 */ /* 0x000fea0003c3ffff */
.L_x_23:
[----:B------:R-:W-:-:S00]  /*23b0*/  BRA `(.L_x_23) ;  /* 0xfffffffc00fc7947 */ /* 0x000fc0000383ffff */
[----:B------:R-:W-:-:S00]  /*23c0*/  NOP ;  /* 0x0000000000007918 */ /* 0x000fc00000000000 */
        /* <DEDUP_REMOVED lines=11> */
.L_x_51:


//--------------------- .text._Z11kernel_fillPffm --------------------------
	.section	.text._Z11kernel_fillPffm,"ax",@progbits
	.align	128
        .global         _Z11kernel_fillPffm
        .type           _Z11kernel_fillPffm,@function
        .size           _Z11kernel_fillPffm,(.L_x_53 - _Z11kernel_fillPffm)
        .other          _Z11kernel_fillPffm,@"STO_CUDA_ENTRY STV_DEFAULT"
_Z11kernel_fillPffm:
.text._Z11kernel_fillPffm:
[----:B------:R-:W-:Y:S01]  /*0000*/  LDC R1, c[0x0][0x37c] ;  /* 0x0000df00ff017b82 */ /* 0x000fe20000000800 */
[----:B------:R-:W0:Y:S02]  /*0010*/  LDCU.64 UR8, c[0x0][0x390] ;  /* 0x00007200ff0877ac */ /* 0x000e240008000a00 */
[----:B0-----:R-:W-:-:S04]  /*0020*/  ISETP.NE.U32.AND P0, PT, RZ, UR8, PT ;  /* 0x00000008ff007c0c */ /* 0x001fc8000bf05070 */
[----:B------:R-:W-:-:S13]  /*0030*/  ISETP.NE.AND.EX P0, PT, RZ, UR9, PT, P0 ;  /* 0x00000009ff007c0c */ /* 0x000fda000bf05300 */
[----:B------:R-:W-:Y:S05]  /*0040*/  @!P0 EXIT ;  /* 0x000000000000894d */ /* 0x000fea0003800000 */
[----:B------:R-:W-:Y:S02]  /*0050*/  UISETP.GE.U32.AND UP0, UPT, UR8, 0x10, UPT ;  /* 0x000000100800788c */ /* 0x000fe4000bf06070 */
[----:B------:R-:W-:Y:S02]  /*0060*/  ULOP3.LUT UR12, UR8, 0xf, URZ, 0xc0, !UPT ;  /* 0x0000000f080c7892 */ /* 0x000fe4000f8ec0ff */
[----:B------:R-:W-:Y:S01]  /*0070*/  UISETP.GE.U32.AND.EX UP0, UPT, UR9, URZ, UPT, UP0 ;  /* 0x000000ff0900728c */ /* 0x000fe2000bf06100 */
[----:B------:R-:W-:Y:S01]  /*0080*/  UMOV UR4, URZ ;  /* 0x000000ff00047c82 */ /* 0x000fe20008000000 */
[----:B------:R-:W-:Y:S02]  /*0090*/  UMOV UR6, URZ ;  /* 0x000000ff00067c82 */ /* 0x000fe40008000000 */
[----:B------:R-:W-:Y:S01]  /*00a0*/  ISETP.NE.U32.AND P0, PT, RZ, UR12, PT ;  /* 0x0000000cff007c0c */ /* 0x000fe2000bf05070 */
[----:B------:R-:W0:Y:S03]  /*00b0*/  LDCU.64 UR18, c[0x0][0x358] ;  /* 0x00006b00ff1277ac */ /* 0x000e260008000a00 */
[----:B------:R-:W-:Y:S01]  /*00c0*/  ISETP.NE.AND.EX P0, PT, RZ, RZ, PT, P0 ;  /* 0x000000ffff00720c */ /* 0x000fe20003f05300 */
[----:B------:R-:W-:-:S12]  /*00d0*/  BRA.U !UP0, `(.L_x_24) ;  /* 0x00000001088c7547 */ /* 0x000fd8000b800000 */
[----:B------:R-:W1:Y:S01]  /*00e0*/  LDCU.64 UR10, c[0x0][0x380] ;  /* 0x00007000ff0a77ac */ /* 0x000e620008000a00 */
[----:B------:R-:W2:Y:S01]  /*00f0*/  LDC R7, c[0x0][0x388] ;  /* 0x0000e200ff077b82 */ /* 0x000ea20000000800 */
[----:B------:R-:W3:Y:S01]  /*0100*/  LDCU UR6, c[0x0][0x394] ;  /* 0x00007280ff0677ac */ /* 0x000ee20008000800 */
[----:B------:R-:W-:Y:S02]  /*0110*/  ULOP3.LUT UR4, UR8, 0xfffffff0, URZ, 0xc0, !UPT ;  /* 0xfffffff008047892 */ /* 0x000fe4000f8ec0ff */
[----:B-1----:R-:W-:-:S04]  /*0120*/  UIADD3 UR5, UP0, UPT, UR10, 0x20, URZ ;  /* 0x000000200a057890 */ /* 0x002fc8000ff1e0ff */
[----:B------:R-:W-:Y:S02]  /*0130*/  UIADD3.X UR7, UPT, UPT, URZ, UR11, URZ, UP0, !UPT ;  /* 0x0000000bff077290 */ /* 0x000fe400087fe4ff */
[----:B------:R-:W-:Y:S01]  /*0140*/  IMAD.U32 R0, RZ, RZ, UR5 ;  /* 0x00000005ff007e24 */ /* 0x000fe2000f8e00ff */
[----:B------:R-:W-:-:S03]  /*0150*/  UMOV UR5, UR4 ;  /* 0x0000000400057c82 */ /* 0x000fc60008000000 */
[----:B------:R-:W-:Y:S01]  /*0160*/  IMAD.U32 R5, RZ, RZ, UR7 ;  /* 0x00000007ff057e24 */ /* 0x000fe2000f8e00ff */
[----:B---3--:R-:W-:-:S06]  /*0170*/  UMOV UR7, UR6 ;  /* 0x0000000600077c82 */ /* 0x008fcc0008000000 */
.L_x_25:
[----:B-1----:R-:W-:Y:S01]  /*0180*/  MOV R2, R0 ;  /* 0x0000000000027202 */ /* 0x002fe20000000f00 */
[----:B------:R-:W-:Y:S01]  /*0190*/  IMAD.MOV.U32 R3, RZ, RZ, R5 ;  /* 0x000000ffff037224 */ /* 0x000fe200078e0005 */
[----:B------:R-:W-:Y:S02]  /*01a0*/  UIADD3 UR5, UP0, UPT, UR5, -0x10, URZ ;  /* 0xfffffff005057890 */ /* 0x000fe4000ff1e0ff */
[----:B------:R-:W-:Y:S02]  /*01b0*/  IADD3 R0, P1, PT, R2, 0x40, RZ ;  /* 0x0000004002007810 */ /* 0x000fe40007f3e0ff */
[----:B0-2---:R1:W-:Y:S01]  /*01c0*/  STG.E desc[UR18][R2.64+-0x20], R7 ;  /* 0xffffe00702007986 */ /* 0x0053e2000c101912 */
[----:B------:R-:W-:Y:S02]  /*01d0*/  UIADD3.X UR7, UPT, UPT, UR7, -0x1, URZ, UP0, !UPT ;  /* 0xffffffff07077890 */ /* 0x000fe400087fe4ff */
[----:B------:R-:W-:Y:S01]  /*01e0*/  UISETP.NE.U32.AND UP0, UPT, UR5, URZ, UPT ;  /* 0x000000ff0500728c */ /* 0x000fe2000bf05070 */
[----:B------:R1:W-:Y:S01]  /*01f0*/  STG.E desc[UR18][R2.64+-0x1c], R7 ;  /* 0xffffe40702007986 */ /* 0x0003e2000c101912 */
[----:B------:R-:W-:-:S02]  /*0200*/  IMAD.X R5, RZ, RZ, R3, P1 ;  /* 0x000000ffff057224 */ /* 0x000fc400008e0603 */
[----:B------:R-:W-:Y:S01]  /*0210*/  UISETP.NE.AND.EX UP0, UPT, UR7, URZ, UPT, UP0 ;  /* 0x000000ff0700728c */ /* 0x000fe2000bf05300 */
[----:B------:R1:W-:Y:S04]  /*0220*/  STG.E desc[UR18][R2.64+-0x18], R7 ;  /* 0xffffe80702007986 */ /* 0x0003e8000c101912 */
        /* <DEDUP_REMOVED lines=12> */
[----:B------:R1:W-:Y:S01]  /*02f0*/  STG.E desc[UR18][R2.64+0x1c], R7 ;  /* 0x00001c0702007986 */ /* 0x0003e2000c101912 */
[----:B------:R-:W-:Y:S05]  /*0300*/  BRA.U UP0, `(.L_x_25) ;  /* 0xfffffffd009c7547 */ /* 0x000fea000b83ffff */
.L_x_24:
[----:B0-----:R-:W-:Y:S05]  /*0310*/  @!P0 EXIT ;  /* 0x000000000000894d */ /* 0x001fea0003800000 */
[----:B------:R-:W-:Y:S02]  /*0320*/  UISETP.GE.U32.AND UP0, UPT, UR12, 0x8, UPT ;  /* 0x000000080c00788c */ /* 0x000fe4000bf06070 */
[----:B------:R-:W-:Y:S02]  /*0330*/  ULOP3.LUT UR26, UR8, 0x7, URZ, 0xc0, !UPT ;  /* 0x00000007081a7892 */ /* 0x000fe4000f8ec0ff */
[----:B------:R-:W-:-:S04]  /*0340*/  UISETP.GE.U32.AND.EX UP0, UPT, URZ, URZ, UPT, UP0 ;  /* 0x000000ffff00728c */ /* 0x000fc8000bf06100 */
[----:B------:R-:W-:-:S04]  /*0350*/  ISETP.NE.U32.AND P0, PT, RZ, UR26, PT ;  /* 0x0000001aff007c0c */ /* 0x000fc8000bf05070 */
[----:B------:R-:W-:Y:S01]  /*0360*/  ISETP.NE.AND.EX P0, PT, RZ, RZ, PT, P0 ;  /* 0x000000ffff00720c */ /* 0x000fe20003f05300 */
[----:B------:R-:W-:-:S12]  /*0370*/  BRA.U !UP0, `(.L_x_26) ;  /* 0x0000000508287547 */ /* 0x000fd8000b800000 */
[----:B------:R-:W0:Y:S01]  /*0380*/  LDCU.64 UR10, c[0x0][0x380] ;  /* 0x00007000ff0a77ac */ /* 0x000e220008000a00 */
[----:B------:R-:W2:Y:S01]  /*0390*/  LDC R15, c[0x0][0x388] ;  /* 0x0000e200ff0f7b82 */ /* 0x000ea20000000800 */
[----:B------:R-:W-:Y:S02]  /*03a0*/  USHF.L.U32 UR5, UR4, 0x2, URZ ;  /* 0x0000000204057899 */ /* 0x000fe400080006ff */
[----:B------:R-:W-:Y:S02]  /*03b0*/  USHF.L.U64.HI UR6, UR4, 0x2, UR6 ;  /* 0x0000000204067899 */ /* 0x000fe40008010206 */
[----:B------:R-:W-:Y:S02]  /*03c0*/  UIADD3 UR22, UP5, UPT, UR5, 0x4, URZ ;  /* 0x0000000405167890 */ /* 0x000fe4000ffbe0ff */
[----:B------:R-:W-:Y:S02]  /*03d0*/  UIADD3 UR20, UP4, UPT, UR5, 0x8, URZ ;  /* 0x0000000805147890 */ /* 0x000fe4000ff9e0ff */
[----:B------:R-:W-:-:S02]  /*03e0*/  UIADD3 UR7, UP0, UPT, UR5, 0x18, URZ ;  /* 0x0000001805077890 */ /* 0x000fc4000ff1e0ff */
[----:B------:R-:W-:Y:S02]  /*03f0*/  UIADD3 UR16, UP3, UPT, UR5, 0xc, URZ ;  /* 0x0000000c05107890 */ /* 0x000fe4000ff7e0ff */
[----:B------:R-:W-:Y:S02]  /*0400*/  UIADD3.X UR23, UPT, UPT, URZ, UR6, URZ, UP5, !UPT ;  /* 0x00000006ff177290 */ /* 0x000fe4000affe4ff */
[----:B0-----:R-:W-:Y:S02]  /*0410*/  UIADD3 UR24, UP6, UPT, UR5, UR10, URZ ;  /* 0x0000000a05187290 */ /* 0x001fe4000ffde0ff */
[----:B------:R-:W-:Y:S02]  /*0420*/  ULOP3.LUT UR22, UR22, 0xfffffffc, URZ, 0xc0, !UPT ;  /* 0xfffffffc16167892 */ /* 0x000fe4000f8ec0ff */
[----:B------:R-:W-:Y:S02]  /*0430*/  UIADD3 UR14, UP2, UPT, UR5, 0x10, URZ ;  /* 0x00000010050e7890 */ /* 0x000fe4000ff5e0ff */
[----:B------:R-:W-:Y:S01]  /*0440*/  UIADD3 UR12, UP1, UPT, UR5, 0x14, URZ ;  /* 0x00000014050c7890 */ /* 0x000fe2000ff3e0ff */
[----:B-1----:R-:W-:Y:S01]  /*0450*/  MOV R2, UR24 ;  /* 0x0000001800027c02 */ /* 0x002fe20008000f00 */
[----:B------:R-:W-:-:S02]  /*0460*/  UIADD3.X UR25, UPT, UPT, UR6, UR11, URZ, UP6, !UPT ;  /* 0x0000000b06197290 */ /* 0x000fc4000b7fe4ff */
[----:B------:R-:W-:Y:S02]  /*0470*/  UIADD3.X UR21, UPT, UPT, URZ, UR6, URZ, UP4, !UPT ;  /* 0x00000006ff157290 */ /* 0x000fe4000a7fe4ff */
[----:B------:R-:W-:Y:S02]  /*0480*/  ULOP3.LUT UR20, UR20, 0xfffffffc, URZ, 0xc0, !UPT ;  /* 0xfffffffc14147892 */ /* 0x000fe4000f8ec0ff */
[----:B------:R-:W-:Y:S01]  /*0490*/  UIADD3.X UR9, UPT, UPT, URZ, UR6, URZ, UP0, !UPT ;  /* 0x00000006ff097290 */ /* 0x000fe200087fe4ff */
[----:B------:R-:W-:Y:S01]  /*04a0*/  IMAD.U32 R3, RZ, RZ, UR25 ;  /* 0x00000019ff037e24 */ /* 0x000fe2000f8e00ff */
[----:B------:R-:W-:Y:S02]  /*04b0*/  UIADD3 UR5, UP6, UPT, UR5, 0x1c, URZ ;  /* 0x0000001c05057890 */ /* 0x000fe4000ffde0ff */
[----:B------:R-:W-:Y:S02]  /*04c0*/  UIADD3.X UR17, UPT, UPT, URZ, UR6, URZ, UP3, !UPT ;  /* 0x00000006ff117290 */ /* 0x000fe40009ffe4ff */
[----:B------:R-:W-:Y:S01]  /*04d0*/  ULOP3.LUT UR16, UR16, 0xfffffffc, URZ, 0xc0, !UPT ;  /* 0xfffffffc10107892 */ /* 0x000fe2000f8ec0ff */
[----:B--2---:R0:W-:Y:S01]  /*04e0*/  STG.E desc[UR18][R2.64], R15 ;  /* 0x0000000f02007986 */ /* 0x0041e2000c101912 */
[----:B------:R-:W-:-:S02]  /*04f0*/  ULOP3.LUT UR23, UR23, 0x3, URZ, 0xc0, !UPT ;  /* 0x0000000317177892 */ /* 0x000fc4000f8ec0ff */
[----:B------:R-:W-:Y:S02]  /*0500*/  UIADD3 UR22, UP0, UPT, UR22, UR10, URZ ;  /* 0x0000000a16167290 */ /* 0x000fe4000ff1e0ff */
[----:B------:R-:W-:Y:S02]  /*0510*/  UIADD3.X UR15, UPT, UPT, URZ, UR6, URZ, UP2, !UPT ;  /* 0x00000006ff0f7290 */ /* 0x000fe400097fe4ff */
[----:B------:R-:W-:Y:S02]  /*0520*/  ULOP3.LUT UR14, UR14, 0xfffffffc, URZ, 0xc0, !UPT ;  /* 0xfffffffc0e0e7892 */ /* 0x000fe4000f8ec0ff */
[----:B------:R-:W-:Y:S01]  /*0530*/  UIADD3.X UR13, UPT, UPT, URZ, UR6, URZ, UP1, !UPT ;  /* 0x00000006ff0d7290 */ /* 0x000fe20008ffe4ff */
[----:B------:R-:W-:Y:S01]  /*0540*/  IMAD.U32 R4, RZ, RZ, UR22 ;  /* 0x00000016ff047e24 */ /* 0x000fe2000f8e00ff */
[----:B------:R-:W-:Y:S02]  /*0550*/  ULOP3.LUT UR12, UR12, 0xfffffffc, URZ, 0xc0, !UPT ;  /* 0xfffffffc0c0c7892 */ /* 0x000fe4000f8ec0ff */
[----:B------:R-:W-:-:S02]  /*0560*/  ULOP3.LUT UR7, UR7, 0xfffffffc, URZ, 0xc0, !UPT ;  /* 0xfffffffc07077892 */ /* 0x000fc4000f8ec0ff */
[----:B------:R-:W-:Y:S02]  /*0570*/  ULOP3.LUT UR21, UR21, 0x3, URZ, 0xc0, !UPT ;  /* 0x0000000315157892 */ /* 0x000fe4000f8ec0ff */
[----:B------:R-:W-:Y:S02]  /*0580*/  UIADD3 UR20, UP1, UPT, UR20, UR10, URZ ;  /* 0x0000000a14147290 */ /* 0x000fe4000ff3e0ff */
[----:B------:R-:W-:Y:S02]  /*0590*/  UIADD3.X UR6, UPT, UPT, URZ, UR6, URZ, UP6, !UPT ;  /* 0x00000006ff067290 */ /* 0x000fe4000b7fe4ff */
[----:B------:R-:W-:Y:S02]  /*05a0*/  ULOP3.LUT UR5, UR5, 0xfffffffc, URZ, 0xc0, !UPT ;  /* 0xfffffffc05057892 */ /* 0x000fe4000f8ec0ff */
[----:B------:R-:W-:Y:S01]  /*05b0*/  ULOP3.LUT UR17, UR17, 0x3, URZ, 0xc0, !UPT ;  /* 0x0000000311117892 */ /* 0x000fe2000f8ec0ff */
[----:B------:R-:W-:Y:S01]  /*05c0*/  IMAD.U32 R6, RZ, RZ, UR20 ;  /* 0x00000014ff067e24 */ /* 0x000fe2000f8e00ff */
[----:B------:R-:W-:-:S02]  /*05d0*/  UIADD3 UR16, UP2, UPT, UR16, UR10, URZ ;  /* 0x0000000a10107290 */ /* 0x000fc4000ff5e0ff */
[----:B------:R-:W-:Y:S02]  /*05e0*/  UIADD3.X UR23, UPT, UPT, UR23, UR11, URZ, UP0, !UPT ;  /* 0x0000000b17177290 */ /* 0x000fe400087fe4ff */
[----:B------:R-:W-:Y:S02]  /*05f0*/  ULOP3.LUT UR15, UR15, 0x3, URZ, 0xc0, !UPT ;  /* 0x000000030f0f7892 */ /* 0x000fe4000f8ec0ff */
[----:B------:R-:W-:Y:S01]  /*0600*/  UIADD3 UR14, UP3, UPT, UR14, UR10, URZ ;  /* 0x0000000a0e0e7290 */ /* 0x000fe2000ff7e0ff */
[----:B------:R-:W-:Y:S01]  /*0610*/  MOV R8, UR16 ;  /* 0x0000001000087c02 */ /* 0x000fe20008000f00 */
[----:B------:R-:W-:Y:S01]  /*0620*/  ULOP3.LUT UR13, UR13, 0x3, URZ, 0xc0, !UPT ;  /* 0x000000030d0d7892 */ /* 0x000fe2000f8ec0ff */
[----:B------:R-:W-:Y:S01]  /*0630*/  MOV R5, UR23 ;  /* 0x0000001700057c02 */ /* 0x000fe20008000f00 */
[----:B------:R-:W-:Y:S02]  /*0640*/  UIADD3 UR12, UP4, UPT, UR12, UR10, URZ ;  /* 0x0000000a0c0c7290 */ /* 0x000fe4000ff9e0ff */
[----:B------:R-:W-:Y:S01]  /*0650*/  ULOP3.LUT UR9, UR9, 0x3, URZ, 0xc0, !UPT ;  /* 0x0000000309097892 */ /* 0x000fe2000f8ec0ff */
[----:B0-----:R-:W-:Y:S01]  /*0660*/  IMAD.U32 R2, RZ, RZ, UR14 ;  /* 0x0000000eff027e24 */ /* 0x001fe2000f8e00ff */
[----:B------:R-:W-:Y:S01]  /*0670*/  UIADD3 UR7, UP0, UPT, UR7, UR10, URZ ;  /* 0x0000000a07077290 */ /* 0x000fe2000ff1e0ff */
[----:B------:R0:W-:Y:S01]  /*0680*/  STG.E desc[UR18][R4.64], R15 ;  /* 0x0000000f04007986 */ /* 0x0001e2000c101912 */
[----:B------:R-:W-:-:S02]  /*0690*/  UIADD3.X UR21, UPT, UPT, UR21, UR11, URZ, UP1, !UPT ;  /* 0x0000000b15157290 */ /* 0x000fc40008ffe4ff */
[----:B------:R-:W-:Y:S02]  /*06a0*/  ULOP3.LUT UR6, UR6, 0x3, URZ, 0xc0, !UPT ;  /* 0x0000000306067892 */ /* 0x000fe4000f8ec0ff */
[----:B------:R-:W-:Y:S01]  /*06b0*/  UIADD3.X UR17, UPT, UPT, UR17, UR11, URZ, UP2, !UPT ;  /* 0x0000000b11117290 */ /* 0x000fe200097fe4ff */
[----:B------:R-:W-:Y:S01]  /*06c0*/  IMAD.U32 R10, RZ, RZ, UR7 ;  /* 0x00000007ff0a7e24 */ /* 0x000fe2000f8e00ff */
[----:B------:R-:W-:Y:S01]  /*06d0*/  UIADD3 UR10, UP1, UPT, UR5, UR10, URZ ;  /* 0x0000000a050a7290 */ /* 0x000fe2000ff3e0ff */
[----:B------:R-:W-:Y:S01]  /*06e0*/  IMAD.U32 R7, RZ, RZ, UR21 ;  /* 0x00000015ff077e24 */ /* 0x000fe2000f8e00ff */
[----:B------:R-:W-:Y:S02]  /*06f0*/  UIADD3.X UR15, UPT, UPT, UR15, UR11, URZ, UP3, !UPT ;  /* 0x0000000b0f0f7290 */ /* 0x000fe40009ffe4ff */
[----:B------:R-:W-:Y:S01]  /*0700*/  UIADD3.X UR13, UPT, UPT, UR13, UR11, URZ, UP4, !UPT ;  /* 0x0000000b0d0d7290 */ /* 0x000fe2000a7fe4ff */
[----:B------:R-:W-:Y:S01]  /*0710*/  IMAD.U32 R9, RZ, RZ, UR17 ;  /* 0x00000011ff097e24 */ /* 0x000fe2000f8e00ff */
[----:B------:R-:W-:Y:S01]  /*0720*/  UIADD3.X UR5, UPT, UPT, UR9, UR11, URZ, UP0, !UPT ;  /* 0x0000000b09057290 */ /* 0x000fe200087fe4ff */
[----:B0-----:R-:W-:Y:S01]  /*0730*/  MOV R4, UR12 ;  /* 0x0000000c00047c02 */ /* 0x001fe20008000f00 */
[----:B------:R-:W-:Y:S01]  /*0740*/  UIADD3.X UR11, UPT, UPT, UR6, UR11, URZ, UP1, !UPT ;  /* 0x0000000b060b7290 */ /* 0x000fe20008ffe4ff */
[----:B------:R-:W-:Y:S01]  /*0750*/  IMAD.U32 R3, RZ, RZ, UR15 ;  /* 0x0000000fff037e24 */ /* 0x000fe2000f8e00ff */
[----:B------:R0:W-:Y:S01]  /*0760*/  STG.E desc[UR18][R6.64], R15 ;  /* 0x0000000f06007986 */ /* 0x0001e2000c101912 */
[----:B------:R-:W-:Y:S01]  /*0770*/  IMAD.U32 R5, RZ, RZ, UR13 ;  /* 0x0000000dff057e24 */ /* 0x000fe2000f8e00ff */
[----:B------:R-:W-:Y:S01]  /*0780*/  MOV R12, UR10 ;  /* 0x0000000a000c7c02 */ /* 0x000fe20008000f00 */
[----:B------:R-:W-:Y:S01]  /*0790*/  IMAD.U32 R11, RZ, RZ, UR5 ;  /* 0x00000005ff0b7e24 */ /* 0x000fe2000f8e00ff */
[----:B------:R-:W-:Y:S01]  /*07a0*/  MOV R13, UR11 ;  /* 0x0000000b000d7c02 */ /* 0x000fe20008000f00 */
[----:B------:R0:W-:Y:S01]  /*07b0*/  STG.E desc[UR18][R8.64], R15 ;  /* 0x0000000f08007986 */ /* 0x0001e2000c101912 */
[----:B------:R-:W-:Y:S01]  /*07c0*/  UIADD3 UR4, UPT, UPT, UR4, 0x8, URZ ;  /* 0x0000000804047890 */ /* 0x000fe2000fffe0ff */
[----:B------:R-:W-:-:S02]  /*07d0*/  UMOV UR6, URZ ;  /* 0x000000ff00067c82 */ /* 0x000fc40008000000 */
[----:B------:R0:W-:Y:S04]  /*07e0*/  STG.E desc[UR18][R2.64], R15 ;  /* 0x0000000f02007986 */ /* 0x0001e8000c101912 */
[----:B------:R0:W-:Y:S04]  /*07f0*/  STG.E desc[UR18][R4.64], R15 ;  /* 0x0000000f04007986 */ /* 0x0001e8000c101912 */
[----:B------:R0:W-:Y:S04]  /*0800*/  STG.E desc[UR18][R10.64], R15 ;  /* 0x0000000f0a007986 */ /* 0x0001e8000c101912 */
[----:B------:R0:W-:Y:S02]  /*0810*/  STG.E desc[UR18][R12.64], R15 ;  /* 0x0000000f0c007986 */ /* 0x0001e4000c101912 */
.L_x_26:
[----:B------:R-:W-:Y:S05]  /*0820*/  @!P0 EXIT ;  /* 0x000000000000894d */ /* 0x000fea0003800000 */
[----:B------:R-:W-:Y:S02]  /*0830*/  UISETP.GE.U32.AND UP0, UPT, UR26, 0x4, UPT ;  /* 0x000000041a00788c */ /* 0x000fe4000bf06070 */
[----:B------:R-:W-:Y:S02]  /*0840*/  ULOP3.LUT UR8, UR8, 0x3, URZ, 0xc0, !UPT ;  /* 0x0000000308087892 */ /* 0x000fe4000f8ec0ff */
[----:B------:R-:W-:Y:S01]  /*0850*/  UISETP.GE.U32.AND.EX UP0, UPT, URZ, URZ, UPT, UP0 ;  /* 0x000000ffff00728c */ /* 0x000fe2000bf06100 */
[----:B------:R-:W-:-:S03]  /*0860*/  UMOV UR5, URZ ;  /* 0x000000ff00057c82 */ /* 0x000fc60008000000 */
[----:B------:R-:W-:-:S04]  /*0870*/  ISETP.NE.U32.AND P0, PT, RZ, UR8, PT ;  /* 0x00000008ff007c0c */ /* 0x000fc8000bf05070 */
[----:B------:R-:W-:Y:S01]  /*0880*/  ISETP.NE.AND.EX P0, PT, RZ, UR5, PT, P0 ;  /* 0x00000005ff007c0c */ /* 0x000fe2000bf05300 */
[----:B------:R-:W-:-:S12]  /*0890*/  BRA.U !UP0, `(.L_x_27) ;  /* 0x0000000108987547 */ /* 0x000fd8000b800000 */
[----:B------:R-:W2:Y:S01]  /*08a0*/  LDCU.64 UR10, c[0x0][0x380] ;  /* 0x00007000ff0a77ac */ /* 0x000ea20008000a00 */
[----:B0-----:R-:W0:Y:S01]  /*08b0*/  LDC R11, c[0x0][0x388] ;  /* 0x0000e200ff0b7b82 */ /* 0x001e220000000800 */
[----:B------:R-:W-:Y:S02]  /*08c0*/  USHF.L.U32 UR7, UR4, 0x2, URZ ;  /* 0x0000000204077899 */ /* 0x000fe400080006ff */
[----:B------:R-:W-:Y:S02]  /*08d0*/  USHF.L.U64.HI UR6, UR4, 0x2, UR6 ;  /* 0x0000000204067899 */ /* 0x000fe40008010206 */
[----:B------:R-:W-:Y:S02]  /*08e0*/  UIADD3 UR9, UP1, UPT, UR7, 0x4, URZ ;  /* 0x0000000407097890 */ /* 0x000fe4000ff3e0ff */
[----:B------:R-:W-:Y:S02]  /*08f0*/  UIADD3 UR12, UP2, UPT, UR7, 0x8, URZ ;  /* 0x00000008070c7890 */ /* 0x000fe4000ff5e0ff */
[----:B------:R-:W-:-:S02]  /*0900*/  UIADD3 UR14, UP3, UPT, UR7, 0xc, URZ ;  /* 0x0000000c070e7890 */ /* 0x000fc4000ff7e0ff */
[----:B------:R-:W-:Y:S02]  /*0910*/  ULOP3.LUT UR9, UR9, 0xfffffffc, URZ, 0xc0, !UPT ;  /* 0xfffffffc09097892 */ /* 0x000fe4000f8ec0ff */
[----:B------:R-:W-:Y:S02]  /*0920*/  UIADD3.X UR13, UPT, UPT, URZ, UR6, URZ, UP2, !UPT ;  /* 0x00000006ff0d7290 */ /* 0x000fe400097fe4ff */
[----:B--2---:R-:W-:Y:S02]  /*0930*/  UIADD3 UR15, UP0, UPT, UR7, UR10, URZ ;  /* 0x0000000a070f7290 */ /* 0x004fe4000ff1e0ff */
[----:B------:R-:W-:Y:S02]  /*0940*/  UIADD3.X UR7, UPT, UPT, URZ, UR6, URZ, UP1, !UPT ;  /* 0x00000006ff077290 */ /* 0x000fe40008ffe4ff */
[----:B------:R-:W-:Y:S02]  /*0950*/  UIADD3.X UR16, UPT, UPT, UR6, UR11, URZ, UP0, !UPT ;  /* 0x0000000b06107290 */ /* 0x000fe400087fe4ff */
[----:B------:R-:W-:Y:S01]  /*0960*/  ULOP3.LUT UR12, UR12, 0xfffffffc, URZ, 0xc0, !UPT ;  /* 0xfffffffc0c0c7892 */ /* 0x000fe2000f8ec0ff */
[----:B-1----:R-:W-:Y:S01]  /*0970*/  IMAD.U32 R2, RZ, RZ, UR15 ;  /* 0x0000000fff027e24 */ /* 0x002fe2000f8e00ff */
[----:B------:R-:W-:-:S02]  /*0980*/  UIADD3.X UR6, UPT, UPT, URZ, UR6, URZ, UP3, !UPT ;  /* 0x00000006ff067290 */ /* 0x000fc40009ffe4ff */
[----:B------:R-:W-:Y:S01]  /*0990*/  ULOP3.LUT UR14, UR14, 0xfffffffc, URZ, 0xc0, !UPT ;  /* 0xfffffffc0e0e7892 */ /* 0x000fe2000f8ec0ff */
[----:B------:R-:W-:Y:S01]  /*09a0*/  MOV R3, UR16 ;  /* 0x0000001000037c02 */ /* 0x000fe20008000f00 */
[----:B------:R-:W-:Y:S02]  /*09b0*/  ULOP3.LUT UR7, UR7, 0x3, URZ, 0xc0, !UPT ;  /* 0x0000000307077892 */ /* 0x000fe4000f8ec0ff */
[----:B------:R-:W-:Y:S02]  /*09c0*/  UIADD3 UR9, UP0, UPT, UR9, UR10, URZ ;  /* 0x0000000a09097290 */ /* 0x000fe4000ff1e0ff */
[----:B------:R-:W-:Y:S01]  /*09d0*/  ULOP3.LUT UR13, UR13, 0x3, URZ, 0xc0, !UPT ;  /* 0x000000030d0d7892 */ /* 0x000fe2000f8ec0ff */
[----:B0-----:R2:W-:Y:S01]  /*09e0*/  STG.E desc[UR18][R2.64], R11 ;  /* 0x0000000b02007986 */ /* 0x0015e2000c101912 */
[----:B------:R-:W-:Y:S02]  /*09f0*/  UIADD3 UR12, UP1, UPT, UR12, UR10, URZ ;  /* 0x0000000a0c0c7290 */ /* 0x000fe4000ff3e0ff */
[----:B------:R-:W-:Y:S01]  /*0a00*/  ULOP3.LUT UR6, UR6, 0x3, URZ, 0xc0, !UPT ;  /* 0x0000000306067892 */ /* 0x000fe2000f8ec0ff */
[----:B------:R-:W-:Y:S01]  /*0a10*/  IMAD.U32 R4, RZ, RZ, UR9 ;  /* 0x00000009ff047e24 */ /* 0x000fe2000f8e00ff */
[----:B------:R-:W-:-:S02]  /*0a20*/  UIADD3 UR14, UP2, UPT, UR14, UR10, URZ ;  /* 0x0000000a0e0e7290 */ /* 0x000fc4000ff5e0ff */
[----:B------:R-:W-:Y:S01]  /*0a30*/  UIADD3.X UR7, UPT, UPT, UR7, UR11, URZ, UP0, !UPT ;  /* 0x0000000b07077290 */ /* 0x000fe200087fe4ff */
[----:B------:R-:W-:Y:S01]  /*0a40*/  MOV R6, UR12 ;  /* 0x0000000c00067c02 */ /* 0x000fe20008000f00 */
[----:B------:R-:W-:Y:S02]  /*0a50*/  UIADD3.X UR13, UPT, UPT, UR13, UR11, URZ, UP1, !UPT ;  /* 0x0000000b0d0d7290 */ /* 0x000fe40008ffe4ff */
[----:B------:R-:W-:Y:S01]  /*0a60*/  UIADD3.X UR6, UPT, UPT, UR6, UR11, URZ, UP2, !UPT ;  /* 0x0000000b06067290 */ /* 0x000fe200097fe4ff */
[----:B------:R-:W-:Y:S01]  /*0a70*/  IMAD.U32 R8, RZ, RZ, UR14 ;  /* 0x0000000eff087e24 */ /* 0x000fe2000f8e00ff */
[----:B------:R-:W-:Y:S01]  /*0a80*/  MOV R5, UR7 ;  /* 0x0000000700057c02 */ /* 0x000fe20008000f00 */
[----:B------:R-:W-:Y:S01]  /*0a90*/  UIADD3 UR4, UPT, UPT, UR4, 0x4, URZ ;  /* 0x0000000404047890 */ /* 0x000fe2000fffe0ff */
[----:B------:R-:W-:Y:S02]  /*0aa0*/  IMAD.U32 R7, RZ, RZ, UR13 ;  /* 0x0000000dff077e24 */ /* 0x000fe4000f8e00ff */
[----:B------:R-:W-:Y:S01]  /*0ab0*/  MOV R9, UR6 ;  /* 0x0000000600097c02 */ /* 0x000fe20008000f00 */
[----:B------:R2:W-:Y:S01]  /*0ac0*/  STG.E desc[UR18][R4.64], R11 ;  /* 0x0000000b04007986 */ /* 0x0005e2000c101912 */
[----:B------:R-:W-:-:S03]  /*0ad0*/  UMOV UR6, URZ ;  /* 0x000000ff00067c82 */ /* 0x000fc60008000000 */
[----:B------:R2:W-:Y:S04]  /*0ae0*/  STG.E desc[UR18][R6.64], R11 ;  /* 0x0000000b06007986 */ /* 0x0005e8000c101912 */
[----:B------:R2:W-:Y:S02]  /*0af0*/  STG.E desc[UR18][R8.64], R11 ;  /* 0x0000000b08007986 */ /* 0x0005e4000c101912 */
.L_x_27:
[----:B------:R-:W-:Y:S05]  /*0b00*/  @!P0 EXIT ;  /* 0x000000000000894d */ /* 0x000fea0003800000 */
[----:B0-2---:R-:W0:Y:S01]  /*0b10*/  LDC R5, c[0x0][0x388] ;  /* 0x0000e200ff057b82 */ /* 0x005e220000000800 */
[----:B------:R-:W2:Y:S01]  /*0b20*/  LDCU.64 UR10, c[0x0][0x380] ;  /* 0x00007000ff0a77ac */ /* 0x000ea20008000a00 */
[----:B------:R-:W-:Y:S01]  /*0b30*/  NOP ;  /* 0x0000000000007918 */ /* 0x000fe20000000000 */
.L_x_28:
[----:B--2---:R-:W-:-:S04]  /*0b40*/  ULEA UR7, UP0, UR4, UR10, 0x2 ;  /* 0x0000000a04077291 */ /* 0x004fc8000f8010ff */
[----:B------:R-:W-:Y:S02]  /*0b50*/  ULEA.HI.X UR6, UR4, UR11, UR6, 0x2, UP0 ;  /* 0x0000000b04067291 */ /* 0x000fe400080f1406 */
[----:B-1-3--:R-:W-:Y:S01]  /*0b60*/  IMAD.U32 R2, RZ, RZ, UR7 ;  /* 0x00000007ff027e24 */ /* 0x00afe2000f8e00ff */
[----:B------:R-:W-:Y:S02]  /*0b70*/  UIADD3 UR8, UP0, UPT, UR8, -0x1, URZ ;  /* 0xffffffff08087890 */ /* 0x000fe4000ff1e0ff */
[----:B------:R-:W-:Y:S01]  /*0b80*/  UIADD3 UR4, UPT, UPT, UR4, 0x1, URZ ;  /* 0x0000000104047890 */ /* 0x000fe2000fffe0ff */
[----:B------:R-:W-:Y:S01]  /*0b90*/  MOV R3, UR6 ;  /* 0x0000000600037c02 */ /* 0x000fe20008000f00 */
[----:B------:R-:W-:Y:S02]  /*0ba0*/  UIADD3.X UR5, UPT, UPT, UR5, -0x1, URZ, UP0, !UPT ;  /* 0xffffffff05057890 */ /* 0x000fe400087fe4ff */
[----:B------:R-:W-:Y:S02]  /*0bb0*/  UISETP.NE.U32.AND UP0, UPT, UR8, URZ, UPT ;  /* 0x000000ff0800728c */ /* 0x000fe4000bf05070 */
[----:B0-----:R3:W-:Y:S01]  /*0bc0*/  STG.E desc[UR18][R2.64], R5 ;  /* 0x0000000502007986 */ /* 0x0017e2000c101912 */
[----:B------:R-:W-:Y:S01]  /*0bd0*/  UMOV UR6, URZ ;  /* 0x000000ff00067c82 */ /* 0x000fe20008000000 */
[----:B------:R-:W-:-:S09]  /*0be0*/  UISETP.NE.AND.EX UP0, UPT, UR5, URZ, UPT, UP0 ;  /* 0x000000ff0500728c */ /* 0x000fd2000bf05300 */
[----:B------:R-:W-:Y:S05]  /*0bf0*/  BRA.U UP0, `(.L_x_28) ;  /* 0xfffffffd00d07547 */ /* 0x000fea000b83ffff */
[----:B------:R-:W-:Y:S05]  /*0c00*/  EXIT ;  /* 0x000000000000794d */ /* 0x000fea0003800000 */
.L_x_29:
        /* <DEDUP_REMOVED lines=15> */
.L_x_53:


//--------------------- .text._Z12kernel_BLX_aPKfS0_PfS0_fm --------------------------
	.section	.text._Z12kernel_BLX_aPKfS0_PfS0_fm,"ax",@progbits
	.align	128
        .global         _Z12kernel_BLX_aPKfS0_PfS0_fm
        .type           _Z12kernel_BLX_aPKfS0_PfS0_fm,@function
        .size           _Z12kernel_BLX_aPKfS0_PfS0_fm,(.L_x_54 - _Z12kernel_BLX_aPKfS0_PfS0_fm)
        .other          _Z12kernel_BLX_aPKfS0_PfS0_fm,@"STO_CUDA_ENTRY STV_DEFAULT"
_Z12kernel_BLX_aPKfS0_PfS0_fm:
.text._Z12kernel_BLX_aPKfS0_PfS0_fm:
[----:B------:R-:W-:Y:S08]  /*0000*/  LDC R1, c[0x0][0x37c] ;  /* 0x0000df00ff017b82 */ /* 0x000ff00000000800 */
[----:B------:R-:W0:Y:S02]  /*0010*/  LDC.64 R2, c[0x0][0x3a8] ;  /* 0x0000ea00ff027b82 */ /* 0x000e240000000a00 */
[----:B0-----:R-:W-:-:S04]  /*0020*/  ISETP.NE.U32.AND P0, PT, R2, RZ, PT ;  /* 0x000000ff0200720c */ /* 0x001fc80003f05070 */
[----:B------:R-:W-:-:S13]  /*0030*/  ISETP.NE.AND.EX P0, PT, R3, RZ, PT, P0 ;  /* 0x000000ff0300720c */ /* 0x000fda0003f05300 */
[----:B------:R-:W-:Y:S05]  /*0040*/  @!P0 EXIT ;  /* 0x000000000000894d */ /* 0x000fea0003800000 */
[C---:B------:R-:W-:Y:S01]  /*0050*/  ISETP.GE.U32.AND P1, PT, R2.reuse, 0x4, PT ;  /* 0x000000040200780c */ /* 0x040fe20003f26070 */
[----:B------:R-:W0:Y:S01]  /*0060*/  LDCU.64 UR16, c[0x0][0x358] ;  /* 0x00006b00ff1077ac */ /* 0x000e220008000a00 */
[----:B------:R-:W-:Y:S01]  /*0070*/  LOP3.LUT R18, R2, 0x3, RZ, 0xc0, !PT ;  /* 0x0000000302127812 */ /* 0x000fe200078ec0ff */
[----:B------:R-:W-:Y:S01]  /*0080*/  IMAD.MOV.U32 R0, RZ, RZ, RZ ;  /* 0x000000ffff007224 */ /* 0x000fe200078e00ff */
[----:B------:R-:W-:Y:S01]  /*0090*/  ISETP.GE.U32.AND.EX P1, PT, R3, RZ, PT, P1 ;  /* 0x000000ff0300720c */ /* 0x000fe20003f26110 */
[----:B------:R-:W-:Y:S01]  /*00a0*/  IMAD.MOV.U32 R3, RZ, RZ, RZ ;  /* 0x000000ffff037224 */ /* 0x000fe200078e00ff */
[----:B------:R-:W-:-:S04]  /*00b0*/  ISETP.NE.U32.AND P0, PT, R18, RZ, PT ;  /* 0x000000ff1200720c */ /* 0x000fc80003f05070 */
[----:B------:R-:W-:-:S07]  /*00c0*/  ISETP.NE.AND.EX P0, PT, RZ, RZ, PT, P0 ;  /* 0x000000ffff00720c */ /* 0x000fce0003f05300 */
[----:B------:R-:W-:Y:S06]  /*00d0*/  @!P1 BRA `(.L_x_30) ;  /* 0x0000000400489947 */ /* 0x000fec0003800000 */
[----:B------:R-:W1:Y:S01]  /*00e0*/  LDCU.128 UR4, c[0x0][0x390] ;  /* 0x00007200ff0477ac */ /* 0x000e620008000c00 */
[----:B------:R-:W2:Y:S01]  /*00f0*/  LDC R3, c[0x0][0x3ac] ;  /* 0x0000eb00ff037b82 */ /* 0x000ea20000000800 */
[----:B------:R-:W-:Y:S01]  /*0100*/  LOP3.LUT R0, R2, 0xfffffffc, RZ, 0xc0, !PT ;  /* 0xfffffffc02007812 */ /* 0x000fe200078ec0ff */
[----:B------:R-:W3:Y:S04]  /*0110*/  LDCU.128 UR12, c[0x0][0x380] ;  /* 0x00007000ff0c77ac */ /* 0x000ee80008000c00 */
[----:B------:R-:W-:Y:S01]  /*0120*/  IMAD.MOV.U32 R13, RZ, RZ, R0 ;  /* 0x000000ffff0d7224 */ /* 0x000fe200078e0000 */
[----:B------:R-:W4:Y:S01]  /*0130*/  LDCU UR18, c[0x0][0x3a0] ;  /* 0x00007400ff1277ac */ /* 0x000f220008000800 */
[----:B-1----:R-:W-:Y:S02]  /*0140*/  UIADD3 UR10, UP0, UPT, UR4, 0x8, URZ ;  /* 0x00000008040a7890 */ /* 0x002fe4000ff1e0ff */
[----:B------:R-:W-:-:S02]  /*0150*/  UIADD3 UR8, UP1, UPT, UR6, 0x8, URZ ;  /* 0x0000000806087890 */ /* 0x000fc4000ff3e0ff */
[----:B------:R-:W-:Y:S02]  /*0160*/  UIADD3.X UR11, UPT, UPT, URZ, UR5, URZ, UP0, !UPT ;  /* 0x00000005ff0b7290 */ /* 0x000fe400087fe4ff */
[----:B------:R-:W-:Y:S01]  /*0170*/  UIADD3.X UR9, UPT, UPT, URZ, UR7, URZ, UP1, !UPT ;  /* 0x00000007ff097290 */ /* 0x000fe20008ffe4ff */
[----:B--2---:R-:W-:Y:S01]  /*0180*/  IMAD.MOV.U32 R12, RZ, RZ, R3 ;  /* 0x000000ffff0c7224 */ /* 0x004fe200078e0003 */
[----:B---3--:R-:W-:Y:S01]  /*0190*/  UIADD3 UR6, UP0, UPT, UR14, 0x8, URZ ;  /* 0x000000080e067890 */ /* 0x008fe2000ff1e0ff */
[----:B------:R-:W-:Y:S01]  /*01a0*/  IMAD.U32 R14, RZ, RZ, UR10 ;  /* 0x0000000aff0e7e24 */ /* 0x000fe2000f8e00ff */
[----:B------:R-:W-:Y:S01]  /*01b0*/  UIADD3 UR4, UP1, UPT, UR12, 0x8, URZ ;  /* 0x000000080c047890 */ /* 0x000fe2000ff3e0ff */
[----:B------:R-:W-:Y:S01]  /*01c0*/  IMAD.U32 R4, RZ, RZ, UR8 ;  /* 0x00000008ff047e24 */ /* 0x000fe2000f8e00ff */
[----:B------:R-:W-:Y:S01]  /*01d0*/  UIADD3.X UR7, UPT, UPT, URZ, UR15, URZ, UP0, !UPT ;  /* 0x0000000fff077290 */ /* 0x000fe200087fe4ff */
[----:B------:R-:W-:Y:S01]  /*01e0*/  IMAD.U32 R15, RZ, RZ, UR11 ;  /* 0x0000000bff0f7e24 */ /* 0x000fe2000f8e00ff */
[----:B------:R-:W-:Y:S01]  /*01f0*/  UIADD3.X UR5, UPT, UPT, URZ, UR13, URZ, UP1, !UPT ;  /* 0x0000000dff057290 */ /* 0x000fe20008ffe4ff */
[----:B------:R-:W-:-:S02]  /*0200*/  IMAD.U32 R6, RZ, RZ, UR6 ;  /* 0x00000006ff067e24 */ /* 0x000fc4000f8e00ff */
[----:B------:R-:W-:Y:S02]  /*0210*/  IMAD.U32 R8, RZ, RZ, UR4 ;  /* 0x00000004ff087e24 */ /* 0x000fe4000f8e00ff */
[----:B------:R-:W-:Y:S02]  /*0220*/  IMAD.U32 R5, RZ, RZ, UR9 ;  /* 0x00000009ff057e24 */ /* 0x000fe4000f8e00ff */
[----:B------:R-:W-:Y:S02]  /*0230*/  IMAD.U32 R7, RZ, RZ, UR7 ;  /* 0x00000007ff077e24 */ /* 0x000fe4000f8e00ff */
[----:B----4-:R-:W-:-:S07]  /*0240*/  IMAD.U32 R9, RZ, RZ, UR5 ;  /* 0x00000005ff097e24 */ /* 0x010fce000f8e00ff */
.L_x_31:
[----:B01----:R-:W2:Y:S04]  /*0250*/  LDG.E R10, desc[UR16][R8.64+-0x8] ;  /* 0xfffff810080a7981 */ /* 0x003ea8000c1e1900 */
[----:B------:R-:W2:Y:S04]  /*0260*/  LDG.E R11, desc[UR16][R6.64+-0x8] ;  /* 0xfffff810060b7981 */ /* 0x000ea8000c1e1900 */
[----:B------:R-:W3:Y:S01]  /*0270*/  LDG.E R19, desc[UR16][R4.64+-0x8] ;  /* 0xfffff81004137981 */ /* 0x000ee2000c1e1900 */
[CC--:B--2---:R-:W-:Y:S01]  /*0280*/  FMNMX R16, R10.reuse, R11.reuse, PT ;  /* 0x0000000b0a107209 */ /* 0x0c4fe20003800000 */
[C---:B------:R-:W-:Y:S01]  /*0290*/  FADD R17, R10.reuse, -R11 ;  /* 0x8000000b0a117221 */ /* 0x040fe20000000000 */
[----:B------:R-:W-:Y:S01]  /*02a0*/  FMNMX R10, R10, R11, !PT ;  /* 0x0000000b0a0a7209 */ /* 0x000fe20007800000 */
[----:B------:R-:W-:-:S02]  /*02b0*/  IMAD.MOV.U32 R11, RZ, RZ, R15 ;  /* 0x000000ffff0b7224 */ /* 0x000fc400078e000f */
[C---:B------:R-:W-:Y:S02]  /*02c0*/  FFMA R16, -|R17|.reuse, UR18, R16 ;  /* 0x0000001211107c23 */ /* 0x040fe40008000310 */
[----:B------:R-:W-:Y:S01]  /*02d0*/  FFMA R17, |R17|, UR18, R10 ;  /* 0x0000001211117c23 */ /* 0x000fe2000800020a */
[----:B------:R-:W-:-:S03]  /*02e0*/  IMAD.MOV.U32 R10, RZ, RZ, R14 ;  /* 0x000000ffff0a7224 */ /* 0x000fc600078e000e */
[----:B------:R-:W-:-:S04]  /*02f0*/  FADD R17, -R16, R17 ;  /* 0x0000001110117221 */ /* 0x000fc80000000100 */
[----:B---3--:R-:W-:-:S05]  /*0300*/  FFMA R17, R19, |R17|, R16 ;  /* 0x4000001113117223 */ /* 0x008fca0000000010 */
[----:B------:R0:W-:Y:S04]  /*0310*/  STG.E desc[UR16][R10.64+-0x8], R17 ;  /* 0xfffff8110a007986 */ /* 0x0001e8000c101910 */
[----:B------:R-:W2:Y:S04]  /*0320*/  LDG.E R14, desc[UR16][R8.64+-0x4] ;  /* 0xfffffc10080e7981 */ /* 0x000ea8000c1e1900 */
[----:B------:R-:W2:Y:S04]  /*0330*/  LDG.E R15, desc[UR16][R6.64+-0x4] ;  /* 0xfffffc10060f7981 */ /* 0x000ea8000c1e1900 */
[----:B------:R-:W3:Y:S01]  /*0340*/  LDG.E R21, desc[UR16][R4.64+-0x4] ;  /* 0xfffffc1004157981 */ /* 0x000ee2000c1e1900 */
[CC--:B--2---:R-:W-:Y:S01]  /*0350*/  FMNMX R16, R14.reuse, R15.reuse, PT ;  /* 0x0000000f0e107209 */ /* 0x0c4fe20003800000 */
[C---:B------:R-:W-:Y:S01]  /*0360*/  FADD R19, R14.reuse, -R15 ;  /* 0x8000000f0e137221 */ /* 0x040fe20000000000 */
[----:B------:R-:W-:-:S03]  /*0370*/  FMNMX R14, R14, R15, !PT ;  /* 0x0000000f0e0e7209 */ /* 0x000fc60007800000 */
[C---:B------:R-:W-:Y:S02]  /*0380*/  FFMA R16, -|R19|.reuse, UR18, R16 ;  /* 0x0000001213107c23 */ /* 0x040fe40008000310 */
[----:B------:R-:W-:-:S04]  /*0390*/  FFMA R19, |R19|, UR18, R14 ;  /* 0x0000001213137c23 */ /* 0x000fc8000800020e */
[----:B------:R-:W-:-:S04]  /*03a0*/  FADD R19, -R16, R19 ;  /* 0x0000001310137221 */ /* 0x000fc80000000100 */
[----:B---3--:R-:W-:-:S05]  /*03b0*/  FFMA R19, R21, |R19|, R16 ;  /* 0x4000001315137223 */ /* 0x008fca0000000010 */
[----:B------:R1:W-:Y:S04]  /*03c0*/  STG.E desc[UR16][R10.64+-0x4], R19 ;  /* 0xfffffc130a007986 */ /* 0x0003e8000c101910 */
[----:B------:R-:W2:Y:S04]  /*03d0*/  LDG.E R14, desc[UR16][R8.64] ;  /* 0x00000010080e7981 */ /* 0x000ea8000c1e1900 */
[----:B------:R-:W2:Y:S04]  /*03e0*/  LDG.E R15, desc[UR16][R6.64] ;  /* 0x00000010060f7981 */ /* 0x000ea8000c1e1900 */
[----:B------:R-:W3:Y:S01]  /*03f0*/  LDG.E R21, desc[UR16][R4.64] ;  /* 0x0000001004157981 */ /* 0x000ee2000c1e1900 */
[CC--:B--2---:R-:W-:Y:S01]  /*0400*/  FMNMX R16, R14.reuse, R15.reuse, PT ;  /* 0x0000000f0e107209 */ /* 0x0c4fe20003800000 */
[C---:B0-----:R-:W-:Y:S01]  /*0410*/  FADD R17, R14.reuse, -R15 ;  /* 0x8000000f0e117221 */ /* 0x041fe20000000000 */
[----:B------:R-:W-:-:S03]  /*0420*/  FMNMX R14, R14, R15, !PT ;  /* 0x0000000f0e0e7209 */ /* 0x000fc60007800000 */
[C---:B------:R-:W-:Y:S02]  /*0430*/  FFMA R16, -|R17|.reuse, UR18, R16 ;  /* 0x0000001211107c23 */ /* 0x040fe40008000310 */
[----:B------:R-:W-:-:S04]  /*0440*/  FFMA R17, |R17|, UR18, R14 ;  /* 0x0000001211117c23 */ /* 0x000fc8000800020e */
[----:B------:R-:W-:-:S04]  /*0450*/  FADD R17, -R16, R17 ;  /* 0x0000001110117221 */ /* 0x000fc80000000100 */
[----:B---3--:R-:W-:-:S05]  /*0460*/  FFMA R17, R21, |R17|, R16 ;  /* 0x4000001115117223 */ /* 0x008fca0000000010 */
[----:B------:R2:W-:Y:S04]  /*0470*/  STG.E desc[UR16][R10.64], R17 ;  /* 0x000000110a007986 */ /* 0x0005e8000c101910 */
[----:B------:R0:W3:Y:S04]  /*0480*/  LDG.E R14, desc[UR16][R8.64+0x4] ;  /* 0x00000410080e7981 */ /* 0x0000e8000c1e1900 */
[----:B------:R4:W3:Y:S04]  /*0490*/  LDG.E R15, desc[UR16][R6.64+0x4] ;  /* 0x00000410060f7981 */ /* 0x0008e8000c1e1900 */
[----:B------:R5:W2:Y:S01]  /*04a0*/  LDG.E R21, desc[UR16][R4.64+0x4] ;  /* 0x0000041004157981 */ /* 0x000aa2000c1e1900 */
[----:B------:R-:W-:-:S02]  /*04b0*/  IADD3 R13, P1, PT, R13, -0x4, RZ ;  /* 0xfffffffc0d0d7810 */ /* 0x000fc40007f3e0ff */
[----:B0-----:R-:W-:Y:S02]  /*04c0*/  IADD3 R8, P5, PT, R8, 0x10, RZ ;  /* 0x0000001008087810 */ /* 0x001fe40007fbe0ff */
[----:B------:R-:W-:Y:S02]  /*04d0*/  IADD3.X R12, PT, PT, R12, -0x1, RZ, P1, !PT ;  /* 0xffffffff0c0c7810 */ /* 0x000fe40000ffe4ff */
[----:B------:R-:W-:Y:S01]  /*04e0*/  ISETP.NE.U32.AND P1, PT, R13, RZ, PT ;  /* 0x000000ff0d00720c */ /* 0x000fe20003f25070 */
[----:B------:R-:W-:Y:S01]  /*04f0*/  IMAD.X R9, RZ, RZ, R9, P5 ;  /* 0x000000ffff097224 */ /* 0x000fe200028e0609 */
[----:B----4-:R-:W-:Y:S02]  /*0500*/  IADD3 R6, P4, PT, R6, 0x10, RZ ;  /* 0x0000001006067810 */ /* 0x010fe40007f9e0ff */
[----:B------:R-:W-:Y:S02]  /*0510*/  ISETP.NE.AND.EX P1, PT, R12, RZ, PT, P1 ;  /* 0x000000ff0c00720c */ /* 0x000fe40003f25310 */
[----:B-----5:R-:W-:Y:S01]  /*0520*/  IADD3 R4, P3, PT, R4, 0x10, RZ ;  /* 0x0000001004047810 */ /* 0x020fe20007f7e0ff */
[----:B------:R-:W-:-:S04]  /*0530*/  IMAD.X R7, RZ, RZ, R7, P4 ;  /* 0x000000ffff077224 */ /* 0x000fc800020e0607 */
[----:B------:R-:W-:Y:S01]  /*0540*/  IMAD.X R5, RZ, RZ, R5, P3 ;  /* 0x000000ffff057224 */ /* 0x000fe200018e0605 */
[CC--:B---3--:R-:W-:Y:S01]  /*0550*/  FMNMX R16, R14.reuse, R15.reuse, PT ;  /* 0x0000000f0e107209 */ /* 0x0c8fe20003800000 */
[C---:B-1----:R-:W-:Y:S01]  /*0560*/  FADD R19, R14.reuse, -R15 ;  /* 0x8000000f0e137221 */ /* 0x042fe20000000000 */
[----:B------:R-:W-:-:S03]  /*0570*/  FMNMX R14, R14, R15, !PT ;  /* 0x0000000f0e0e7209 */ /* 0x000fc60007800000 */
[C---:B------:R-:W-:Y:S02]  /*0580*/  FFMA R16, -|R19|.reuse, UR18, R16 ;  /* 0x0000001213107c23 */ /* 0x040fe40008000310 */
[----:B------:R-:W-:Y:S01]  /*0590*/  FFMA R19, |R19|, UR18, R14 ;  /* 0x0000001213137c23 */ /* 0x000fe2000800020e */
[----:B------:R-:W-:-:S03]  /*05a0*/  IADD3 R14, P2, PT, R10, 0x10, RZ ;  /* 0x000000100a0e7810 */ /* 0x000fc60007f5e0ff */
[----:B------:R-:W-:Y:S02]  /*05b0*/  FADD R19, -R16, R19 ;  /* 0x0000001310137221 */ /* 0x000fe40000000100 */
[----:B------:R-:W-:Y:S02]  /*05c0*/  IMAD.X R15, RZ, RZ, R11, P2 ;  /* 0x000000ffff0f7224 */ /* 0x000fe400010e060b */
[----:B--2---:R-:W-:-:S05]  /*05d0*/  FFMA R19, R21, |R19|, R16 ;  /* 0x4000001315137223 */ /* 0x004fca0000000010 */
[----:B------:R1:W-:Y:S01]  /*05e0*/  STG.E desc[UR16][R10.64+0x4], R19 ;  /* 0x000004130a007986 */ /* 0x0003e2000c101910 */
[----:B------:R-:W-:Y:S05]  /*05f0*/  @P1 BRA `(.L_x_31) ;  /* 0xfffffffc00141947 */ /* 0x000fea000383ffff */
.L_x_30:
[----:B0-----:R-:W-:Y:S05]  /*0600*/  @!P0 EXIT ;  /* 0x000000000000894d */ /* 0x001fea0003800000 */
[----:B------:R-:W-:Y:S02]  /*0610*/  ISETP.NE.U32.AND P1, PT, R18, 0x1, PT ;  /* 0x000000011200780c */ /* 0x000fe40003f25070 */
[----:B------:R-:W-:Y:S02]  /*0620*/  LOP3.LUT R2, R2, 0x1, RZ, 0xc0, !PT ;  /* 0x0000000102027812 */ /* 0x000fe400078ec0ff */
[----:B------:R-:W-:Y:S02]  /*0630*/  ISETP.NE.AND.EX P1, PT, RZ, RZ, PT, P1 ;  /* 0x000000ffff00720c */ /* 0x000fe40003f25310 */
[----:B------:R-:W-:-:S04]  /*0640*/  ISETP.NE.U32.AND P0, PT, R2, 0x1, PT ;  /* 0x000000010200780c */ /* 0x000fc80003f05070 */
[----:B------:R-:W-:-:S07]  /*0650*/  ISETP.NE.U32.AND.EX P0, PT, RZ, RZ, PT, P0 ;  /* 0x000000ffff00720c */ /* 0x000fce0003f05100 */
[----:B------:R-:W-:Y:S06]  /*0660*/  @!P1 BRA `(.L_x_32) ;  /* 0x0000000000c49947 */ /* 0x000fec0003800000 */
[----:B------:R-:W0:Y:S01]  /*0670*/  LDCU.128 UR4, c[0x0][0x380] ;  /* 0x00007000ff0477ac */ /* 0x000e220008000c00 */
[C---:B------:R-:W-:Y:S01]  /*0680*/  IMAD.SHL.U32 R13, R0.reuse, 0x4, RZ ;  /* 0x00000004000d7824 */ /* 0x040fe200078e00ff */
[----:B------:R-:W-:Y:S01]  /*0690*/  SHF.L.U64.HI R14, R0, 0x2, R3 ;  /* 0x00000002000e7819 */ /* 0x000fe20000010203 */
[----:B------:R-:W2:Y:S01]  /*06a0*/  LDCU.128 UR12, c[0x0][0x390] ;  /* 0x00007200ff0c77ac */ /* 0x000ea20008000c00 */
[----:B------:R-:W3:Y:S02]  /*06b0*/  LDCU UR8, c[0x0][0x3a0] ;  /* 0x00007400ff0877ac */ /* 0x000ee40008000800 */
[C---:B0-----:R-:W-:Y:S02]  /*06c0*/  IADD3 R6, P2, PT, R13.reuse, UR6, RZ ;  /* 0x000000060d067c10 */ /* 0x041fe4000ff5e0ff */
[----:B------:R-:W-:Y:S02]  /*06d0*/  IADD3 R4, P1, PT, R13, UR4, RZ ;  /* 0x000000040d047c10 */ /* 0x000fe4000ff3e0ff */
[----:B------:R-:W-:-:S02]  /*06e0*/  IADD3.X R7, PT, PT, R14, UR7, RZ, P2, !PT ;  /* 0x000000070e077c10 */ /* 0x000fc400097fe4ff */
[----:B------:R-:W-:-:S04]  /*06f0*/  IADD3.X R5, PT, PT, R14, UR5, RZ, P1, !PT ;  /* 0x000000050e057c10 */ /* 0x000fc80008ffe4ff */
[----:B------:R0:W4:Y:S04]  /*0700*/  LDG.E R7, desc[UR16][R6.64] ;  /* 0x0000001006077981 */ /* 0x000128000c1e1900 */
[----:B------:R-:W4:Y:S01]  /*0710*/  LDG.E R4, desc[UR16][R4.64] ;  /* 0x0000001004047981 */ /* 0x000f22000c1e1900 */
[----:B--2---:R-:W-:-:S04]  /*0720*/  IADD3 R8, P1, PT, R13, UR14, RZ ;  /* 0x0000000e0d087c10 */ /* 0x004fc8000ff3e0ff */
[----:B------:R-:W-:-:S05]  /*0730*/  IADD3.X R9, PT, PT, R14, UR15, RZ, P1, !PT ;  /* 0x0000000f0e097c10 */ /* 0x000fca0008ffe4ff */
[----:B------:R2:W5:Y:S01]  /*0740*/  LDG.E R12, desc[UR16][R8.64] ;  /* 0x00000010080c7981 */ /* 0x000562000c1e1900 */
[----:B------:R-:W-:-:S04]  /*0750*/  IADD3 R2, P1, PT, R13, 0x4, RZ ;  /* 0x000000040d027810 */ /* 0x000fc80007f3e0ff */
[----:B------:R-:W-:Y:S01]  /*0760*/  LOP3.LUT R2, R2, 0xfffffffc, RZ, 0xc0, !PT ;  /* 0xfffffffc02027812 */ /* 0x000fe200078ec0ff */
[----:B------:R-:W-:-:S03]  /*0770*/  IMAD.X R15, RZ, RZ, R14, P1 ;  /* 0x000000ffff0f7224 */ /* 0x000fc600008e060e */
[C---:B0-----:R-:W-:Y:S02]  /*0780*/  IADD3 R6, P2, PT, R2.reuse, UR4, RZ ;  /* 0x0000000402067c10 */ /* 0x041fe4000ff5e0ff */
[----:B------:R-:W-:Y:S02]  /*0790*/  LOP3.LUT R15, R15, 0x3, RZ, 0xc0, !PT ;  /* 0x000000030f0f7812 */ /* 0x000fe400078ec0ff */
[----:B--2---:R-:W-:-:S04]  /*07a0*/  IADD3 R8, P3, PT, R2, UR6, RZ ;  /* 0x0000000602087c10 */ /* 0x004fc8000ff7e0ff */
[----:B------:R-:W-:Y:S02]  /*07b0*/  IADD3.X R9, PT, PT, R15, UR7, RZ, P3, !PT ;  /* 0x000000070f097c10 */ /* 0x000fe40009ffe4ff */
[CC--:B----4-:R-:W-:Y:S01]  /*07c0*/  FMNMX R3, R4.reuse, R7.reuse, PT ;  /* 0x0000000704037209 */ /* 0x0d0fe20003800000 */
[C---:B-1----:R-:W-:Y:S01]  /*07d0*/  FADD R10, R4.reuse, -R7 ;  /* 0x80000007040a7221 */ /* 0x042fe20000000000 */
[----:B------:R-:W-:-:S03]  /*07e0*/  FMNMX R11, R4, R7, !PT ;  /* 0x00000007040b7209 */ /* 0x000fc60007800000 */
[C---:B---3--:R-:W-:Y:S02]  /*07f0*/  FFMA R3, -|R10|.reuse, UR8, R3 ;  /* 0x000000080a037c23 */ /* 0x048fe40008000303 */
[----:B------:R-:W-:Y:S01]  /*0800*/  FFMA R10, |R10|, UR8, R11 ;  /* 0x000000080a0a7c23 */ /* 0x000fe2000800020b */
[----:B------:R-:W-:-:S03]  /*0810*/  IADD3 R4, P1, PT, R13, UR12, RZ ;  /* 0x0000000c0d047c10 */ /* 0x000fc6000ff3e0ff */
[----:B------:R-:W-:Y:S01]  /*0820*/  FADD R10, -R3, R10 ;  /* 0x0000000a030a7221 */ /* 0x000fe20000000100 */
[----:B------:R-:W-:Y:S02]  /*0830*/  IADD3.X R5, PT, PT, R14, UR13, RZ, P1, !PT ;  /* 0x0000000d0e057c10 */ /* 0x000fe40008ffe4ff */
[----:B------:R-:W-:Y:S01]  /*0840*/  IADD3.X R7, PT, PT, R15, UR5, RZ, P2, !PT ;  /* 0x000000050f077c10 */ /* 0x000fe200097fe4ff */
[----:B-----5:R-:W-:-:S05]  /*0850*/  FFMA R3, R12, |R10|, R3 ;  /* 0x4000000a0c037223 */ /* 0x020fca0000000003 */
[----:B------:R0:W-:Y:S04]  /*0860*/  STG.E desc[UR16][R4.64], R3 ;  /* 0x0000000304007986 */ /* 0x0001e8000c101910 */
[----:B------:R-:W2:Y:S04]  /*0870*/  LDG.E R6, desc[UR16][R6.64] ;  /* 0x0000001006067981 */ /* 0x000ea8000c1e1900 */
[----:B------:R-:W2:Y:S01]  /*0880*/  LDG.E R9, desc[UR16][R8.64] ;  /* 0x0000001008097981 */ /* 0x000ea2000c1e1900 */
[----:B------:R-:W-:-:S04]  /*0890*/  IADD3 R10, P1, PT, R2, UR14, RZ ;  /* 0x0000000e020a7c10 */ /* 0x000fc8000ff3e0ff */
[----:B------:R-:W-:-:S06]  /*08a0*/  IADD3.X R11, PT, PT, R15, UR15, RZ, P1, !PT ;  /* 0x0000000f0f0b7c10 */ /* 0x000fcc0008ffe4ff */
[----:B------:R-:W3:Y:S01]  /*08b0*/  LDG.E R11, desc[UR16][R10.64] ;  /* 0x000000100a0b7981 */ /* 0x000ee2000c1e1900 */
[----:B0-----:R-:W-:-:S04]  /*08c0*/  IADD3 R4, P1, PT, R2, UR12, RZ ;  /* 0x0000000c02047c10 */ /* 0x001fc8000ff3e0ff */
[----:B------:R-:W-:Y:S01]  /*08d0*/  IADD3.X R5, PT, PT, R15, UR13, RZ, P1, !PT ;  /* 0x0000000d0f057c10 */ /* 0x000fe20008ffe4ff */
[----:B------:R-:W-:Y:S02]  /*08e0*/  VIADD R0, R0, 0x2 ;  /* 0x0000000200007836 */ /* 0x000fe40000000000 */
[----:B------:R-:W-:Y:S01]  /*08f0*/  IMAD.MOV.U32 R3, RZ, RZ, RZ ;  /* 0x000000ffff037224 */ /* 0x000fe200078e00ff */
[CC--:B--2---:R-:W-:Y:S01]  /*0900*/  FMNMX R12, R6.reuse, R9.reuse, PT ;  /* 0x00000009060c7209 */ /* 0x0c4fe20003800000 */
[C---:B------:R-:W-:Y:S01]  /*0910*/  FADD R13, R6.reuse, -R9 ;  /* 0x80000009060d7221 */ /* 0x040fe20000000000 */
[----:B------:R-:W-:-:S03]  /*0920*/  FMNMX R14, R6, R9, !PT ;  /* 0x00000009060e7209 */ /* 0x000fc60007800000 */
[C---:B------:R-:W-:Y:S02]  /*0930*/  FFMA R12, -|R13|.reuse, UR8, R12 ;  /* 0x000000080d0c7c23 */ /* 0x040fe4000800030c */
[----:B------:R-:W-:-:S04]  /*0940*/  FFMA R13, |R13|, UR8, R14 ;  /* 0x000000080d0d7c23 */ /* 0x000fc8000800020e */
[----:B------:R-:W-:-:S04]  /*0950*/  FADD R13, -R12, R13 ;  /* 0x0000000d0c0d7221 */ /* 0x000fc80000000100 */
[----:B---3--:R-:W-:-:S05]  /*0960*/  FFMA R13, R11, |R13|, R12 ;  /* 0x4000000d0b0d7223 */ /* 0x008fca000000000c */
[----:B------:R0:W-:Y:S02]  /*0970*/  STG.E desc[UR16][R4.64], R13 ;  /* 0x0000000d04007986 */ /* 0x0001e4000c101910 */
.L_x_32:
[----:B------:R-:W-:Y:S05]  /*0980*/  @P0 EXIT ;  /* 0x000000000000094d */ /* 0x000fea0003800000 */
[----:B------:R-:W0:Y:S01]  /*0990*/  LDCU.128 UR4, c[0x0][0x380] ;  /* 0x00007000ff0477ac */ /* 0x000e220008000c00 */
[C---:B-1----:R-:W-:Y:S01]  /*09a0*/  IMAD.SHL.U32 R10, R0.reuse, 0x4, RZ ;  /* 0x00000004000a7824 */ /* 0x042fe200078e00ff */
[----:B------:R-:W-:Y:S01]  /*09b0*/  SHF.L.U64.HI R11, R0, 0x2, R3 ;  /* 0x00000002000b7819 */ /* 0x000fe20000010203 */
[----:B------:R-:W1:Y:S03]  /*09c0*/  LDCU.128 UR8, c[0x0][0x390] ;  /* 0x00007200ff0877ac */ /* 0x000e660008000c00 */
[C---:B0-----:R-:W-:Y:S02]  /*09d0*/  IADD3 R4, P1, PT, R10.reuse, UR6, RZ ;  /* 0x000000060a047c10 */ /* 0x041fe4000ff3e0ff */
[----:B------:R-:W-:Y:S01]  /*09e0*/  IADD3 R2, P0, PT, R10, UR4, RZ ;  /* 0x000000040a027c10 */ /* 0x000fe2000ff1e0ff */
[----:B------:R-:W0:Y:S01]  /*09f0*/  LDCU UR4, c[0x0][0x3a0] ;  /* 0x00007400ff0477ac */ /* 0x000e220008000800 */
[----:B------:R-:W-:-:S02]  /*0a00*/  IADD3.X R5, PT, PT, R11, UR7, RZ, P1, !PT ;  /* 0x000000070b057c10 */ /* 0x000fc40008ffe4ff */
[----:B------:R-:W-:-:S04]  /*0a10*/  IADD3.X R3, PT, PT, R11, UR5, RZ, P0, !PT ;  /* 0x000000050b037c10 */ /* 0x000fc800087fe4ff */
[----:B------:R-:W2:Y:S04]  /*0a20*/  LDG.E R5, desc[UR16][R4.64] ;  /* 0x0000001004057981 */ /* 0x000ea8000c1e1900 */
[----:B------:R-:W2:Y:S01]  /*0a30*/  LDG.E R2, desc[UR16][R2.64] ;  /* 0x0000001002027981 */ /* 0x000ea2000c1e1900 */
[----:B-1----:R-:W-:-:S04]  /*0a40*/  IADD3 R6, P0, PT, R10, UR10, RZ ;  /* 0x0000000a0a067c10 */ /* 0x002fc8000ff1e0ff */
[----:B------:R-:W-:-:S06]  /*0a50*/  IADD3.X R7, PT, PT, R11, UR11, RZ, P0, !PT ;  /* 0x0000000b0b077c10 */ /* 0x000fcc00087fe4ff */
[----:B------:R-:W3:Y:S01]  /*0a60*/  LDG.E R7, desc[UR16][R6.64] ;  /* 0x0000001006077981 */ /* 0x000ee2000c1e1900 */
[CC--:B--2---:R-:W-:Y:S01]  /*0a70*/  FMNMX R0, R2.reuse, R5.reuse, PT ;  /* 0x0000000502007209 */ /* 0x0c4fe20003800000 */
[C---:B------:R-:W-:Y:S01]  /*0a80*/  FADD R9, R2.reuse, -R5 ;  /* 0x8000000502097221 */ /* 0x040fe20000000000 */
[----:B------:R-:W-:-:S03]  /*0a90*/  FMNMX R8, R2, R5, !PT ;  /* 0x0000000502087209 */ /* 0x000fc60007800000 */
[C---:B0-----:R-:W-:Y:S02]  /*0aa0*/  FFMA R0, -|R9|.reuse, UR4, R0 ;  /* 0x0000000409007c23 */ /* 0x041fe40008000300 */
[----:B------:R-:W-:Y:S01]  /*0ab0*/  FFMA R9, |R9|, UR4, R8 ;  /* 0x0000000409097c23 */ /* 0x000fe20008000208 */
[----:B------:R-:W-:-:S03]  /*0ac0*/  IADD3 R2, P0, PT, R10, UR8, RZ ;  /* 0x000000080a027c10 */ /* 0x000fc6000ff1e0ff */
[----:B------:R-:W-:Y:S01]  /*0ad0*/  FADD R9, -R0, R9 ;  /* 0x0000000900097221 */ /* 0x000fe20000000100 */
[----:B------:R-:W-:-:S03]  /*0ae0*/  IADD3.X R3, PT, PT, R11, UR9, RZ, P0, !PT ;  /* 0x000000090b037c10 */ /* 0x000fc600087fe4ff */
[----:B---3--:R-:W-:-:S05]  /*0af0*/  FFMA R9, R7, |R9|, R0 ;  /* 0x4000000907097223 */ /* 0x008fca0000000000 */
[----:B------:R-:W-:Y:S01]  /*0b00*/  STG.E desc[UR16][R2.64], R9 ;  /* 0x0000000902007986 */ /* 0x000fe2000c101910 */
[----:B------:R-:W-:Y:S05]  /*0b10*/  EXIT ;  /* 0x000000000000794d */ /* 0x000fea0003800000 */
.L_x_33:
        /* <DEDUP_REMOVED lines=14> */
.L_x_54:


//--------------------- .text._Z12kernel_scalePfffm --------------------------
	.section	.text._Z12kernel_scalePfffm,"ax",@progbits
	.align	128
        .global         _Z12kernel_scalePfffm
        .type           _Z12kernel_scalePfffm,@function
        .size           _Z12kernel_scalePfffm,(.L_x_55 - _Z12kernel_scalePfffm)
        .other          _Z12kernel_scalePfffm,@"STO_CUDA_ENTRY STV_DEFAULT"
_Z12kernel_scalePfffm:
.text._Z12kernel_scalePfffm:
[----:B------:R-:W-:Y:S01]  /*0000*/  LDC R1, c[0x0][0x37c] ;  /* 0x0000df00ff017b82 */ /* 0x000fe20000000800 */
[----:B------:R-:W0:Y:S02]  /*0010*/  LDCU.64 UR8, c[0x0][0x390] ;  /* 0x00007200ff0877ac */ /* 0x000e240008000a00 */
[----:B0-----:R-:W-:-:S04]  /*0020*/  ISETP.NE.U32.AND P0, PT, RZ, UR8, PT ;  /* 0x00000008ff007c0c */ /* 0x001fc8000bf05070 */
[----:B------:R-:W-:-:S13]  /*0030*/  ISETP.NE.AND.EX P0, PT, RZ, UR9, PT, P0 ;  /* 0x00000009ff007c0c */ /* 0x000fda000bf05300 */
[----:B------:R-:W-:Y:S05]  /*0040*/  @!P0 EXIT ;  /* 0x000000000000894d */ /* 0x000fea0003800000 */
[----:B------:R-:W0:Y:S01]  /*0050*/  LDC.64 R2, c[0x0][0x388] ;  /* 0x0000e200ff027b82 */ /* 0x000e220000000a00 */
[----:B------:R-:W-:Y:S02]  /*0060*/  UISETP.GE.U32.AND UP0, UPT, UR8, 0x10, UPT ;  /* 0x000000100800788c */ /* 0x000fe4000bf06070 */
[----:B------:R-:W-:Y:S02]  /*0070*/  ULOP3.LUT UR15, UR8, 0xf, URZ, 0xc0, !UPT ;  /* 0x0000000f080f7892 */ /* 0x000fe4000f8ec0ff */
[----:B------:R-:W-:Y:S01]  /*0080*/  UISETP.GE.U32.AND.EX UP0, UPT, UR9, URZ, UPT, UP0 ;  /* 0x000000ff0900728c */ /* 0x000fe2000bf06100 */
[----:B------:R-:W-:Y:S01]  /*0090*/  UMOV UR4, URZ ;  /* 0x000000ff00047c82 */ /* 0x000fe20008000000 */
[----:B------:R-:W-:Y:S02]  /*00a0*/  UMOV UR6, URZ ;  /* 0x000000ff00067c82 */ /* 0x000fe40008000000 */
[----:B------:R-:W-:Y:S01]  /*00b0*/  ISETP.NE.U32.AND P0, PT, RZ, UR15, PT ;  /* 0x0000000fff007c0c */ /* 0x000fe2000bf05070 */
[----:B------:R-:W1:Y:S03]  /*00c0*/  LDCU.64 UR12, c[0x0][0x358] ;  /* 0x00006b00ff0c77ac */ /* 0x000e660008000a00 */
[----:B------:R-:W-:Y:S01]  /*00d0*/  ISETP.NE.AND.EX P0, PT, RZ, RZ, PT, P0 ;  /* 0x000000ffff00720c */ /* 0x000fe20003f05300 */
[----:B0-----:R-:W-:Y:S01]  /*00e0*/  FADD R3, R3, -R2 ;  /* 0x8000000203037221 */ /* 0x001fe20000000000 */
[----:B-1----:R-:W-:Y:S11]  /*00f0*/  BRA.U !UP0, `(.L_x_34) ;  /* 0x0000000508087547 */ /* 0x002ff6000b800000 */
[----:B------:R-:W0:Y:S01]  /*0100*/  LDCU.64 UR10, c[0x0][0x380] ;  /* 0x00007000ff0a77ac */ /* 0x000e220008000a00 */
[----:B------:R-:W1:Y:S01]  /*0110*/  LDCU UR6, c[0x0][0x394] ;  /* 0x00007280ff0677ac */ /* 0x000e620008000800 */
[----:B------:R-:W-:Y:S02]  /*0120*/  ULOP3.LUT UR4, UR8, 0xfffffff0, URZ, 0xc0, !UPT ;  /* 0xfffffff008047892 */ /* 0x000fe4000f8ec0ff */
[----:B0-----:R-:W-:-:S04]  /*0130*/  UIADD3 UR5, UP0, UPT, UR10, 0x20, URZ ;  /* 0x000000200a057890 */ /* 0x001fc8000ff1e0ff */
[----:B------:R-:W-:Y:S02]  /*0140*/  UIADD3.X UR7, UPT, UPT, URZ, UR11, URZ, UP0, !UPT ;  /* 0x0000000bff077290 */ /* 0x000fe400087fe4ff */
[----:B------:R-:W-:Y:S01]  /*0150*/  MOV R0, UR5 ;  /* 0x0000000500007c02 */ /* 0x000fe20008000f00 */
[----:B------:R-:W-:-:S03]  /*0160*/  UMOV UR5, UR4 ;  /* 0x0000000400057c82 */ /* 0x000fc60008000000 */
[----:B------:R-:W-:Y:S01]  /*0170*/  MOV R15, UR7 ;  /* 0x00000007000f7c02 */ /* 0x000fe20008000f00 */
[----:B-1----:R-:W-:-:S06]  /*0180*/  UMOV UR7, UR6 ;  /* 0x0000000600077c82 */ /* 0x002fcc0008000000 */
.L_x_35:
[----:B------:R-:W-:Y:S02]  /*0190*/  MOV R4, R0 ;  /* 0x0000000000047202 */ /* 0x000fe40000000f00 */
[----:B------:R-:W-:-:S05]  /*01a0*/  MOV R5, R15 ;  /* 0x0000000f00057202 */ /* 0x000fca0000000f00 */
[----:B------:R-:W2:Y:S04]  /*01b0*/  LDG.E R6, desc[UR12][R4.64+-0x20] ;  /* 0xffffe00c04067981 */ /* 0x000ea8000c1e1900 */
[----:B------:R-:W3:Y:S04]  /*01c0*/  LDG.E R19, desc[UR12][R4.64+-0x1c] ;  /* 0xffffe40c04137981 */ /* 0x000ee8000c1e1900 */
[----:B------:R-:W4:Y:S04]  /*01d0*/  LDG.E R21, desc[UR12][R4.64+-0x18] ;  /* 0xffffe80c04157981 */ /* 0x000f28000c1e1900 */
[----:B------:R-:W5:Y:S04]  /*01e0*/  LDG.E R23, desc[UR12][R4.64+-0x14] ;  /* 0xffffec0c04177981 */ /* 0x000f68000c1e1900 */
        /* <DEDUP_REMOVED lines=11> */
[----:B------:R-:W5:Y:S01]  /*02a0*/  LDG.E R15, desc[UR12][R4.64+0x8] ;  /* 0x0000080c040f7981 */ /* 0x000f62000c1e1900 */
[----:B------:R-:W-:-:S04]  /*02b0*/  UIADD3 UR5, UP0, UPT, UR5, -0x10, URZ ;  /* 0xfffffff005057890 */ /* 0x000fc8000ff1e0ff */
[----:B------:R-:W-:Y:S02]  /*02c0*/  UIADD3.X UR7, UPT, UPT, UR7, -0x1, URZ, UP0, !UPT ;  /* 0xffffffff07077890 */ /* 0x000fe400087fe4ff */
[----:B------:R-:W-:-:S04]  /*02d0*/  UISETP.NE.U32.AND UP0, UPT, UR5, URZ, UPT ;  /* 0x000000ff0500728c */ /* 0x000fc8000bf05070 */
[----:B------:R-:W-:Y:S01]  /*02e0*/  UISETP.NE.AND.EX UP0, UPT, UR7, URZ, UPT, UP0 ;  /* 0x000000ff0700728c */ /* 0x000fe2000bf05300 */
[C-C-:B--2---:R-:W-:Y:S01]  /*02f0*/  FFMA R17, |R3|.reuse, R6, R2.reuse ;  /* 0x0000000603117223 */ /* 0x144fe20000000202 */
[----:B---3--:R-:W-:-:S04]  /*0300*/  FFMA R19, |R3|, R19, R2 ;  /* 0x0000001303137223 */ /* 0x008fc80000000202 */
[----:B------:R0:W-:Y:S01]  /*0310*/  STG.E desc[UR12][R4.64+-0x20], R17 ;  /* 0xffffe01104007986 */ /* 0x0001e2000c10190c */
[----:B----4-:R-:W-:-:S03]  /*0320*/  FFMA R21, |R3|, R21, R2 ;  /* 0x0000001503157223 */ /* 0x010fc60000000202 */
[----:B------:R1:W-:Y:S01]  /*0330*/  STG.E desc[UR12][R4.64+-0x1c], R19 ;  /* 0xffffe41304007986 */ /* 0x0003e2000c10190c */
[C-C-:B-----5:R-:W-:Y:S01]  /*0340*/  FFMA R23, |R3|.reuse, R23, R2.reuse ;  /* 0x0000001703177223 */ /* 0x160fe20000000202 */
[C-C-:B------:R-:W-:Y:S01]  /*0350*/  FFMA R25, |R3|.reuse, R25, R2.reuse ;  /* 0x0000001903197223 */ /* 0x140fe20000000202 */
[C-C-:B------:R-:W-:Y:S01]  /*0360*/  FFMA R27, |R3|.reuse, R27, R2.reuse ;  /* 0x0000001b031b7223 */ /* 0x140fe20000000202 */
[C-C-:B0-----:R-:W-:Y:S01]  /*0370*/  FFMA R17, |R3|.reuse, R8, R2.reuse ;  /* 0x0000000803117223 */ /* 0x141fe20000000202 */
[C-C-:B------:R-:W-:Y:S01]  /*0380*/  FFMA R29, |R3|.reuse, R29, R2.reuse ;  /* 0x0000001d031d7223 */ /* 0x140fe20000000202 */
[C-C-:B------:R-:W-:Y:S01]  /*0390*/  FFMA R10, |R3|.reuse, R10, R2.reuse ;  /* 0x0000000a030a7223 */ /* 0x140fe20000000202 */
[C-C-:B------:R-:W-:Y:S01]  /*03a0*/  FFMA R12, |R3|.reuse, R12, R2.reuse ;  /* 0x0000000c030c7223 */ /* 0x140fe20000000202 */
[C-C-:B-1----:R-:W-:Y:S01]  /*03b0*/  FFMA R19, |R3|.reuse, R0, R2.reuse ;  /* 0x0000000003137223 */ /* 0x142fe20000000202 */
[C-C-:B------:R-:W-:Y:S01]  /*03c0*/  FFMA R7, |R3|.reuse, R7, R2.reuse ;  /* 0x0000000703077223 */ /* 0x140fe20000000202 */
[C-C-:B------:R-:W-:Y:S01]  /*03d0*/  FFMA R13, |R3|.reuse, R13, R2.reuse ;  /* 0x0000000d030d7223 */ /* 0x140fe20000000202 */
[C-C-:B------:R-:W-:Y:S01]  /*03e0*/  FFMA R11, |R3|.reuse, R11, R2.reuse ;  /* 0x0000000b030b7223 */ /* 0x140fe20000000202 */
[C-C-:B------:R-:W-:Y:S01]  /*03f0*/  FFMA R9, |R3|.reuse, R9, R2.reuse ;  /* 0x0000000903097223 */ /* 0x140fe20000000202 */
[----:B------:R-:W-:Y:S04]  /*0400*/  STG.E desc[UR12][R4.64+-0x18], R21 ;  /* 0xffffe81504007986 */ /* 0x000fe8000c10190c */
        /* <DEDUP_REMOVED lines=11> */
[----:B------:R-:W-:Y:S01]  /*04c0*/  STG.E desc[UR12][R4.64+0x1c], R9 ;  /* 0x00001c0904007986 */ /* 0x000fe2000c10190c */
[----:B------:R-:W-:Y:S01]  /*04d0*/  FFMA R15, |R3|, R15, R2 ;  /* 0x0000000f030f7223 */ /* 0x000fe20000000202 */
[----:B------:R-:W-:-:S04]  /*04e0*/  IADD3 R0, P1, PT, R4, 0x40, RZ ;  /* 0x0000004004007810 */ /* 0x000fc80007f3e0ff */
[----:B------:R0:W-:Y:S02]  /*04f0*/  STG.E desc[UR12][R4.64+0x8], R15 ;  /* 0x0000080f04007986 */ /* 0x0001e4000c10190c */
[----:B0-----:R-:W-:Y:S01]  /*0500*/  IADD3.X R15, PT, PT, RZ, R5, RZ, P1, !PT ;  /* 0x00000005ff0f7210 */ /* 0x001fe20000ffe4ff */
[----:B------:R-:W-:Y:S06]  /*0510*/  BRA.U UP0, `(.L_x_35) ;  /* 0xfffffffd001c7547 */ /* 0x000fec000b83ffff */
.L_x_34:
[----:B------:R-:W-:Y:S05]  /*0520*/  @!P0 EXIT ;  /* 0x000000000000894d */ /* 0x000fea0003800000 */
[----:B------:R-:W-:Y:S02]  /*0530*/  UISETP.GE.U32.AND UP0, UPT, UR15, 0x8, UPT ;  /* 0x000000080f00788c */ /* 0x000fe4000bf06070 */
[----:B------:R-:W-:Y:S02]  /*0540*/  ULOP3.LUT UR14, UR8, 0x7, URZ, 0xc0, !UPT ;  /* 0x00000007080e7892 */ /* 0x000fe4000f8ec0ff */
[----:B------:R-:W-:-:S04]  /*0550*/  UISETP.GE.U32.AND.EX UP0, UPT, URZ, URZ, UPT, UP0 ;  /* 0x000000ffff00728c */ /* 0x000fc8000bf06100 */
[----:B------:R-:W-:-:S04]  /*0560*/  ISETP.NE.U32.AND P0, PT, RZ, UR14, PT ;  /* 0x0000000eff007c0c */ /* 0x000fc8000bf05070 */
[----:B------:R-:W-:Y:S01]  /*0570*/  ISETP.NE.AND.EX P0, PT, RZ, RZ, PT, P0 ;  /* 0x000000ffff00720c */ /* 0x000fe20003f05300 */
[----:B------:R-:W-:-:S12]  /*0580*/  BRA.U !UP0, `(.L_x_36) ;  /* 0x0000000508647547 */ /* 0x000fd8000b800000 */
[----:B------:R-:W0:Y:S01]  /*0590*/  LDCU.64 UR10, c[0x0][0x380] ;  /* 0x00007000ff0a77ac */ /* 0x000e220008000a00 */
[----:B------:R-:W-:Y:S02]  /*05a0*/  USHF.L.U32 UR7, UR4, 0x2, URZ ;  /* 0x0000000204077899 */ /* 0x000fe400080006ff */
[----:B------:R-:W-:Y:S02]  /*05b0*/  USHF.L.U64.HI UR9, UR4, 0x2, UR6 ;  /* 0x0000000204097899 */ /* 0x000fe40008010206 */
[----:B0-----:R-:W-:-:S04]  /*05c0*/  UIADD3 UR5, UP0, UPT, UR7, UR10, URZ ;  /* 0x0000000a07057290 */ /* 0x001fc8000ff1e0ff */
[----:B------:R-:W-:Y:S02]  /*05d0*/  UIADD3.X UR6, UPT, UPT, UR9, UR11, URZ, UP0, !UPT ;  /* 0x0000000b09067290 */ /* 0x000fe400087fe4ff */
[----:B------:R-:W-:-:S04]  /*05e0*/  IMAD.U32 R4, RZ, RZ, UR5 ;  /* 0x00000005ff047e24 */ /* 0x000fc8000f8e00ff */
[----:B------:R-:W-:-:S05]  /*05f0*/  MOV R5, UR6 ;  /* 0x0000000600057c02 */ /* 0x000fca0008000f00 */
[----:B------:R-:W2:Y:S01]  /*0600*/  LDG.E R0, desc[UR12][R4.64] ;  /* 0x0000000c04007981 */ /* 0x000ea2000c1e1900 */
[----:B------:R-:W-:-:S04]  /*0610*/  UIADD3 UR5, UP0, UPT, UR7, 0x4, URZ ;  /* 0x0000000407057890 */ /* 0x000fc8000ff1e0ff */
[----:B------:R-:W-:Y:S02]  /*0620*/  UIADD3.X UR6, UPT, UPT, URZ, UR9, URZ, UP0, !UPT ;  /* 0x00000009ff067290 */ /* 0x000fe400087fe4ff */
[----:B------:R-:W-:Y:S02]  /*0630*/  ULOP3.LUT UR5, UR5, 0xfffffffc, URZ, 0xc0, !UPT ;  /* 0xfffffffc05057892 */ /* 0x000fe4000f8ec0ff */
[----:B------:R-:W-:Y:S02]  /*0640*/  ULOP3.LUT UR6, UR6, 0x3, URZ, 0xc0, !UPT ;  /* 0x0000000306067892 */ /* 0x000fe4000f8ec0ff */
[----:B------:R-:W-:-:S04]  /*0650*/  UIADD3 UR5, UP0, UPT, UR5, UR10, URZ ;  /* 0x0000000a05057290 */ /* 0x000fc8000ff1e0ff */
[----:B------:R-:W-:Y:S02]  /*0660*/  UIADD3.X UR6, UPT, UPT, UR6, UR11, URZ, UP0, !UPT ;  /* 0x0000000b06067290 */ /* 0x000fe400087fe4ff */
[----:B------:R-:W-:-:S04]  /*0670*/  MOV R6, UR5 ;  /* 0x0000000500067c02 */ /* 0x000fc80008000f00 */
[----:B------:R-:W-:Y:S01]  /*0680*/  MOV R7, UR6 ;  /* 0x0000000600077c02 */ /* 0x000fe20008000f00 */
[----:B--2---:R-:W-:-:S05]  /*0690*/  FFMA R11, |R3|, R0, R2 ;  /* 0x00000000030b7223 */ /* 0x004fca0000000202 */
[----:B------:R0:W-:Y:S04]  /*06a0*/  STG.E desc[UR12][R4.64], R11 ;  /* 0x0000000b04007986 */ /* 0x0001e8000c10190c */
        /* <DEDUP_REMOVED lines=8> */
[----:B------:R-:W-:Y:S02]  /*0730*/  IMAD.U32 R9, RZ, RZ, UR6 ;  /* 0x00000006ff097e24 */ /* 0x000fe4000f8e00ff */
        /* <DEDUP_REMOVED lines=9> */
[----:B0-----:R-:W-:-:S04]  /*07d0*/  MOV R4, UR5 ;  /* 0x0000000500047c02 */ /* 0x001fc80008000f00 */
        /* <DEDUP_REMOVED lines=10> */
[----:B-1----:R-:W-:-:S04]  /*0880*/  MOV R6, UR5 ;  /* 0x0000000500067c02 */ /* 0x002fc80008000f00 */
        /* <DEDUP_REMOVED lines=10> */
[----:B0-----:R-:W-:-:S04]  /*0930*/  IMAD.U32 R8, RZ, RZ, UR5 ;  /* 0x00000005ff087e24 */ /* 0x001fc8000f8e00ff */
        /* <DEDUP_REMOVED lines=22> */
[----:B------:R-:W-:Y:S02]  /*0aa0*/  IMAD.U32 R7, RZ, RZ, UR6 ;  /* 0x00000006ff077e24 */ /* 0x000fe4000f8e00ff */
[----:B--2---:R-:W-:-:S05]  /*0ab0*/  FFMA R11, |R3|, R0, R2 ;  /* 0x00000000030b7223 */ /* 0x004fca0000000202 */
[----:B------:R0:W-:Y:S04]  /*0ac0*/  STG.E desc[UR12][R4.64], R11 ;  /* 0x0000000b04007986 */ /* 0x0001e8000c10190c */
[----:B-1----:R-:W2:Y:S01]  /*0ad0*/  LDG.E R9, desc[UR12][R6.64] ;  /* 0x0000000c06097981 */ /* 0x002ea2000c1e1900 */
[----:B------:R-:W-:Y:S01]  /*0ae0*/  UIADD3 UR4, UPT, UPT, UR4, 0x8, URZ ;  /* 0x0000000804047890 */ /* 0x000fe2000fffe0ff */
[----:B------:R-:W-:Y:S01]  /*0af0*/  UMOV UR6, URZ ;  /* 0x000000ff00067c82 */ /* 0x000fe20008000000 */
[----:B--2---:R-:W-:-:S05]  /*0b00*/  FFMA R9, |R3|, R9, R2 ;  /* 0x0000000903097223 */ /* 0x004fca0000000202 */
[----:B------:R0:W-:Y:S05]  /*0b10*/  STG.E desc[UR12][R6.64], R9 ;  /* 0x0000000906007986 */ /* 0x0001ea000c10190c */
.L_x_36:
[----:B------:R-:W-:Y:S05]  /*0b20*/  @!P0 EXIT ;  /* 0x000000000000894d */ /* 0x000fea0003800000 */
[----:B------:R-:W-:Y:S02]  /*0b30*/  UISETP.GE.U32.AND UP0, UPT, UR14, 0x4, UPT ;  /* 0x000000040e00788c */ /* 0x000fe4000bf06070 */
[----:B------:R-:W-:Y:S02]  /*0b40*/  ULOP3.LUT UR8, UR8, 0x3, URZ, 0xc0, !UPT ;  /* 0x0000000308087892 */ /* 0x000fe4000f8ec0ff */
[----:B------:R-:W-:Y:S01]  /*0b50*/  UISETP.GE.U32.AND.EX UP0, UPT, URZ, URZ, UPT, UP0 ;  /* 0x000000ffff00728c */ /* 0x000fe2000bf06100 */
[----:B------:R-:W-:Y:S01]  /*0b60*/  UMOV UR5, URZ ;  /* 0x000000ff00057c82 */ /* 0x000fe20008000000 */
[----:B------:R-:W1:Y:S02]  /*0b70*/  LDCU.64 UR16, c[0x0][0x380] ;  /* 0x00007000ff1077ac */ /* 0x000e640008000a00 */
[----:B------:R-:W-:-:S04]  /*0b80*/  ISETP.NE.U32.AND P0, PT, RZ, UR8, PT ;  /* 0x00000008ff007c0c */ /* 0x000fc8000bf05070 */
[----:B------:R-:W-:Y:S01]  /*0b90*/  ISETP.NE.AND.EX P0, PT, RZ, UR5, PT, P0 ;  /* 0x00000005ff007c0c */ /* 0x000fe2000bf05300 */
[----:B------:R-:W-:-:S12]  /*0ba0*/  BRA.U !UP0, `(.L_x_37) ;  /* 0x0000000108b47547 */ /* 0x000fd8000b800000 */
[----:B------:R-:W2:Y:S01]  /*0bb0*/  LDCU.64 UR10, c[0x0][0x380] ;  /* 0x00007000ff0a77ac */ /* 0x000ea20008000a00 */
[----:B------:R-:W-:Y:S02]  /*0bc0*/  USHF.L.U32 UR7, UR4, 0x2, URZ ;  /* 0x0000000204077899 */ /* 0x000fe400080006ff */
[----:B------:R-:W-:Y:S02]  /*0bd0*/  USHF.L.U64.HI UR6, UR4, 0x2, UR6 ;  /* 0x0000000204067899 */ /* 0x000fe40008010206 */
[----:B--2---:R-:W-:-:S04]  /*0be0*/  UIADD3 UR9, UP0, UPT, UR7, UR10, URZ ;  /* 0x0000000a07097290 */ /* 0x004fc8000ff1e0ff */
[----:B------:R-:W-:Y:S02]  /*0bf0*/  UIADD3.X UR14, UPT, UPT, UR6, UR11, URZ, UP0, !UPT ;  /* 0x0000000b060e7290 */ /* 0x000fe400087fe4ff */
[----:B0-----:R-:W-:-:S04]  /*0c00*/  MOV R4, UR9 ;  /* 0x0000000900047c02 */ /* 0x001fc80008000f00 */
        /* <DEDUP_REMOVED lines=19> */
[----:B------:R-:W-:-:S04]  /*0d40*/  IMAD.U32 R8, RZ, RZ, UR9 ;  /* 0x00000009ff087e24 */ /* 0x000fc8000f8e00ff */
[----:B------:R-:W-:Y:S01]  /*0d50*/  MOV R9, UR14 ;  /* 0x0000000e00097c02 */ /* 0x000fe20008000f00 */
[----:B--2---:R-:W-:-:S05]  /*0d60*/  FFMA R13, |R3|, R0, R2 ;  /* 0x00000000030d7223 */ /* 0x004fca0000000202 */
[----:B------:R2:W-:Y:S04]  /*0d70*/  STG.E desc[UR12][R6.64], R13 ;  /* 0x0000000d06007986 */ /* 0x0005e8000c10190c */
[----:B------:R-:W3:Y:S01]  /*0d80*/  LDG.E R0, desc[UR12][R8.64] ;  /* 0x0000000c08007981 */ /* 0x000ee2000c1e1900 */
        /* <DEDUP_REMOVED lines=8> */
[----:B---3--:R-:W-:-:S05]  /*0e10*/  FFMA R11, |R3|, R0, R2 ;  /* 0x00000000030b7223 */ /* 0x008fca0000000202 */
[----:B------:R3:W-:Y:S04]  /*0e20*/  STG.E desc[UR12][R8.64], R11 ;  /* 0x0000000b08007986 */ /* 0x0007e8000c10190c */
[----:B--2---:R-:W2:Y:S01]  /*0e30*/  LDG.E R7, desc[UR12][R4.64] ;  /* 0x0000000c04077981 */ /* 0x004ea2000c1e1900 */
[----:B------:R-:W-:Y:S01]  /*0e40*/  UIADD3 UR4, UPT, UPT, UR4, 0x4, URZ ;  /* 0x0000000404047890 */ /* 0x000fe2000fffe0ff */
[----:B------:R-:W-:Y:S01]  /*0e50*/  UMOV UR6, URZ ;  /* 0x000000ff00067c82 */ /* 0x000fe20008000000 */
[----:B--2---:R-:W-:-:S05]  /*0e60*/  FFMA R7, |R3|, R7, R2 ;  /* 0x0000000703077223 */ /* 0x004fca0000000202 */
[----:B------:R3:W-:Y:S05]  /*0e70*/  STG.E desc[UR12][R4.64], R7 ;  /* 0x0000000704007986 */ /* 0x0007ea000c10190c */
.L_x_37:
[----:B-1----:R-:W-:Y:S05]  /*0e80*/  @!P0 EXIT ;  /* 0x000000000000894d */ /* 0x002fea0003800000 */
.L_x_38:
[----:B------:R-:W-:-:S04]  /*0e90*/  ULEA UR7, UP0, UR4, UR16, 0x2 ;  /* 0x0000001004077291 */ /* 0x000fc8000f8010ff */
[----:B------:R-:W-:Y:S02]  /*0ea0*/  ULEA.HI.X UR6, UR4, UR17, UR6, 0x2, UP0 ;  /* 0x0000001104067291 */ /* 0x000fe400080f1406 */
[----:B01-3--:R-:W-:-:S04]  /*0eb0*/  MOV R4, UR7 ;  /* 0x0000000700047c02 */ /* 0x00bfc80008000f00 */
[----:B------:R-:W-:-:S05]  /*0ec0*/  MOV R5, UR6 ;  /* 0x0000000600057c02 */ /* 0x000fca0008000f00 */
[----:B------:R-:W2:Y:S01]  /*0ed0*/  LDG.E R0, desc[UR12][R4.64] ;  /* 0x0000000c04007981 */ /* 0x000ea2000c1e1900 */
[----:B------:R-:W-:Y:S02]  /*0ee0*/  UIADD3 UR8, UP0, UPT, UR8, -0x1, URZ ;  /* 0xffffffff08087890 */ /* 0x000fe4000ff1e0ff */
[----:B------:R-:W-:Y:S02]  /*0ef0*/  UIADD3 UR4, UPT, UPT, UR4, 0x1, URZ ;  /* 0x0000000104047890 */ /* 0x000fe4000fffe0ff */
[----:B------:R-:W-:Y:S02]  /*0f00*/  UIADD3.X UR5, UPT, UPT, UR5, -0x1, URZ, UP0, !UPT ;  /* 0xffffffff05057890 */ /* 0x000fe400087fe4ff */
[----:B------:R-:W-:Y:S01]  /*0f10*/  UISETP.NE.U32.AND UP0, UPT, UR8, URZ, UPT ;  /* 0x000000ff0800728c */ /* 0x000fe2000bf05070 */
[----:B------:R-:W-:-:S03]  /*0f20*/  UMOV UR6, URZ ;  /* 0x000000ff00067c82 */ /* 0x000fc60008000000 */
[----:B------:R-:W-:Y:S01]  /*0f30*/  UISETP.NE.AND.EX UP0, UPT, UR5, URZ, UPT, UP0 ;  /* 0x000000ff0500728c */ /* 0x000fe2000bf05300 */
[----:B--2---:R-:W-:-:S05]  /*0f40*/  FFMA R7, |R3|, R0, R2 ;  /* 0x0000000003077223 */ /* 0x004fca0000000202 */
[----:B------:R1:W-:Y:S03]  /*0f50*/  STG.E desc[UR12][R4.64], R7 ;  /* 0x0000000704007986 */ /* 0x0003e6000c10190c */
[----:B------:R-:W-:Y:S05]  /*0f60*/  BRA.U UP0, `(.L_x_38) ;  /* 0xfffffffd00c87547 */ /* 0x000fea000b83ffff */
[----:B------:R-:W-:Y:S05]  /*0f70*/  EXIT ;  /* 0x000000000000794d */ /* 0x000fea0003800000 */
.L_x_39:
        /* <DEDUP_REMOVED lines=16> */
.L_x_55:


//--------------------- .text._Z10kernel_absPfm   --------------------------
	.section	.text._Z10kernel_absPfm,"ax",@progbits
	.align	128
        .global         _Z10kernel_absPfm
        .type           _Z10kernel_absPfm,@function
        .size           _Z10kernel_absPfm,(.L_x_56 - _Z10kernel_absPfm)
        .other          _Z10kernel_absPfm,@"STO_CUDA_ENTRY STV_DEFAULT"
_Z10kernel_absPfm:
.text._Z10kernel_absPfm:
        /* <DEDUP_REMOVED lines=15> */
[----:B------:R-:W2:Y:S01]  /*00f0*/  LDCU UR6, c[0x0][0x38c] ;  /* 0x00007180ff0677ac */ /* 0x000ea20008000800 */
[----:B------:R-:W-:Y:S02]  /*0100*/  ULOP3.LUT UR4, UR8, 0xfffffff0, URZ, 0xc0, !UPT ;  /* 0xfffffff008047892 */ /* 0x000fe4000f8ec0ff */
[----:B-1----:R-:W-:-:S04]  /*0110*/  UIADD3 UR5, UP0, UPT, UR10, 0x20, URZ ;  /* 0x000000200a057890 */ /* 0x002fc8000ff1e0ff */
[----:B------:R-:W-:Y:S02]  /*0120*/  UIADD3.X UR7, UPT, UPT, URZ, UR11, URZ, UP0, !UPT ;  /* 0x0000000bff077290 */ /* 0x000fe400087fe4ff */
[----:B------:R-:W-:Y:S01]  /*0130*/  MOV R0, UR5 ;  /* 0x0000000500007c02 */ /* 0x000fe20008000f00 */
[----:B------:R-:W-:-:S03]  /*0140*/  UMOV UR5, UR4 ;  /* 0x0000000400057c82 */ /* 0x000fc60008000000 */
[----:B------:R-:W-:Y:S01]  /*0150*/  MOV R5, UR7 ;  /* 0x0000000700057c02 */ /* 0x000fe20008000f00 */
[----:B--2---:R-:W-:-:S06]  /*0160*/  UMOV UR7, UR6 ;  /* 0x0000000600077c82 */ /* 0x004fcc0008000000 */
.L_x_41:
[----:B----4-:R-:W-:Y:S02]  /*0170*/  MOV R2, R0 ;  /* 0x0000000000027202 */ /* 0x010fe40000000f00 */
[----:B------:R-:W-:-:S05]  /*0180*/  MOV R3, R5 ;  /* 0x0000000500037202 */ /* 0x000fca0000000f00 */
[----:B0-----:R-:W2:Y:S04]  /*0190*/  LDG.E R7, desc[UR12][R2.64+-0x20] ;  /* 0xffffe00c02077981 */ /* 0x001ea8000c1e1900 */
        /* <DEDUP_REMOVED lines=19> */
[----:B--2---:R-:W-:Y:S01]  /*02d0*/  FADD R7, |R7|, -RZ ;  /* 0x800000ff07077221 */ /* 0x004fe20000000200 */
[----:B---3--:R-:W-:-:S04]  /*02e0*/  FADD R19, |R8|, -RZ ;  /* 0x800000ff08137221 */ /* 0x008fc80000000200 */
[----:B------:R0:W-:Y:S01]  /*02f0*/  STG.E desc[UR12][R2.64+-0x20], R7 ;  /* 0xffffe00702007986 */ /* 0x0001e2000c10190c */
[----:B----4-:R-:W-:-:S03]  /*0300*/  FADD R9, |R9|, -RZ ;  /* 0x800000ff09097221 */ /* 0x010fc60000000200 */
[----:B------:R-:W-:Y:S01]  /*0310*/  STG.E desc[UR12][R2.64+-0x1c], R19 ;  /* 0xffffe41302007986 */ /* 0x000fe2000c10190c */
[----:B-----5:R-:W-:-:S03]  /*0320*/  FADD R21, |R10|, -RZ ;  /* 0x800000ff0a157221 */ /* 0x020fc60000000200 */
[----:B------:R1:W-:Y:S01]  /*0330*/  STG.E desc[UR12][R2.64+-0x18], R9 ;  /* 0xffffe80902007986 */ /* 0x0003e2000c10190c */
[----:B------:R-:W-:-:S03]  /*0340*/  FADD R11, |R11|, -RZ ;  /* 0x800000ff0b0b7221 */ /* 0x000fc60000000200 */
[----:B------:R-:W-:Y:S01]  /*0350*/  STG.E desc[UR12][R2.64+-0x14], R21 ;  /* 0xffffec1502007986 */ /* 0x000fe2000c10190c */
[----:B------:R-:W-:-:S03]  /*0360*/  FADD R23, |R12|, -RZ ;  /* 0x800000ff0c177221 */ /* 0x000fc60000000200 */
[----:B------:R2:W-:Y:S01]  /*0370*/  STG.E desc[UR12][R2.64+-0x10], R11 ;  /* 0xfffff00b02007986 */ /* 0x0005e2000c10190c */
[----:B------:R-:W-:-:S03]  /*0380*/  FADD R13, |R13|, -RZ ;  /* 0x800000ff0d0d7221 */ /* 0x000fc60000000200 */
[----:B------:R3:W-:Y:S01]  /*0390*/  STG.E desc[UR12][R2.64+-0xc], R23 ;  /* 0xfffff41702007986 */ /* 0x0007e2000c10190c */
[----:B0-----:R-:W-:-:S03]  /*03a0*/  FADD R7, |R14|, -RZ ;  /* 0x800000ff0e077221 */ /* 0x001fc60000000200 */
[----:B------:R4:W-:Y:S01]  /*03b0*/  STG.E desc[UR12][R2.64+-0x8], R13 ;  /* 0xfffff80d02007986 */ /* 0x0009e2000c10190c */
[----:B------:R-:W-:-:S03]  /*03c0*/  FADD R15, |R15|, -RZ ;  /* 0x800000ff0f0f7221 */ /* 0x000fc60000000200 */
[----:B------:R4:W-:Y:S01]  /*03d0*/  STG.E desc[UR12][R2.64+-0x4], R7 ;  /* 0xfffffc0702007986 */ /* 0x0009e2000c10190c */
[----:B------:R-:W-:-:S03]  /*03e0*/  FADD R25, |R16|, -RZ ;  /* 0x800000ff10197221 */ /* 0x000fc60000000200 */
[----:B------:R4:W-:Y:S01]  /*03f0*/  STG.E desc[UR12][R2.64], R15 ;  /* 0x0000000f02007986 */ /* 0x0009e2000c10190c */
[----:B------:R-:W-:-:S03]  /*0400*/  FADD R17, |R17|, -RZ ;  /* 0x800000ff11117221 */ /* 0x000fc60000000200 */
[----:B------:R4:W-:Y:S01]  /*0410*/  STG.E desc[UR12][R2.64+0x4], R25 ;  /* 0x0000041902007986 */ /* 0x0009e2000c10190c */
[----:B-1----:R-:W-:-:S03]  /*0420*/  FADD R9, |R18|, -RZ ;  /* 0x800000ff12097221 */ /* 0x002fc60000000200 */
[----:B------:R4:W-:Y:S01]  /*0430*/  STG.E desc[UR12][R2.64+0x8], R17 ;  /* 0x0000081102007986 */ /* 0x0009e2000c10190c */
[----:B--2---:R-:W-:-:S03]  /*0440*/  FADD R11, |R6|, -RZ ;  /* 0x800000ff060b7221 */ /* 0x004fc60000000200 */
[----:B------:R4:W-:Y:S01]  /*0450*/  STG.E desc[UR12][R2.64+0xc], R9 ;  /* 0x00000c0902007986 */ /* 0x0009e2000c10190c */
[----:B------:R-:W-:-:S03]  /*0460*/  FADD R19, |R5|, -RZ ;  /* 0x800000ff05137221 */ /* 0x000fc60000000200 */
[----:B------:R4:W-:Y:S01]  /*0470*/  STG.E desc[UR12][R2.64+0x10], R11 ;  /* 0x0000100b02007986 */ /* 0x0009e2000c10190c */
[----:B------:R-:W-:-:S03]  /*0480*/  FADD R21, |R4|, -RZ ;  /* 0x800000ff04157221 */ /* 0x000fc60000000200 */
[----:B------:R4:W-:Y:S01]  /*0490*/  STG.E desc[UR12][R2.64+0x14], R19 ;  /* 0x0000141302007986 */ /* 0x0009e2000c10190c */
[----:B---3--:R-:W-:-:S03]  /*04a0*/  FADD R23, |R0|, -RZ ;  /* 0x800000ff00177221 */ /* 0x008fc60000000200 */
[----:B------:R4:W-:Y:S01]  /*04b0*/  STG.E desc[UR12][R2.64+0x18], R21 ;  /* 0x0000181502007986 */ /* 0x0009e2000c10190c */
[----:B------:R-:W-:-:S03]  /*04c0*/  IADD3 R0, P1, PT, R2, 0x40, RZ ;  /* 0x0000004002007810 */ /* 0x000fc60007f3e0ff */
[----:B------:R4:W-:Y:S01]  /*04d0*/  STG.E desc[UR12][R2.64+0x1c], R23 ;  /* 0x00001c1702007986 */ /* 0x0009e2000c10190c */
[----:B------:R-:W-:Y:S01]  /*04e0*/  IADD3.X R5, PT, PT, RZ, R3, RZ, P1, !PT ;  /* 0x00000003ff057210 */ /* 0x000fe20000ffe4ff */
[----:B------:R-:W-:Y:S08]  /*04f0*/  BRA.U UP0, `(.L_x_41) ;  /* 0xfffffffd001c7547 */ /* 0x000ff0000b83ffff */
.L_x_40:
        /* <DEDUP_REMOVED lines=12> */
[----:B----4-:R-:W-:-:S04]  /*05c0*/  IMAD.U32 R2, RZ, RZ, UR5 ;  /* 0x00000005ff027e24 */ /* 0x010fc8000f8e00ff */
        /* <DEDUP_REMOVED lines=10> */
[----:B--2---:R-:W-:-:S05]  /*0670*/  FADD R9, |R0|, -RZ ;  /* 0x800000ff00097221 */ /* 0x004fca0000000200 */
        /* <DEDUP_REMOVED lines=65> */
[----:B--2---:R-:W-:-:S05]  /*0a90*/  FADD R9, |R0|, -RZ ;  /* 0x800000ff00097221 */ /* 0x004fca0000000200 */
[----:B------:R0:W-:Y:S04]  /*0aa0*/  STG.E desc[UR12][R2.64], R9 ;  /* 0x0000000902007986 */ /* 0x0001e8000c10190c */
[----:B------:R-:W1:Y:S01]  /*0ab0*/  LDG.E R0, desc[UR12][R4.64] ;  /* 0x0000000c04007981 */ /* 0x000e62000c1e1900 */
[----:B------:R-:W-:Y:S01]  /*0ac0*/  UIADD3 UR4, UPT, UPT, UR4, 0x8, URZ ;  /* 0x0000000804047890 */ /* 0x000fe2000fffe0ff */
[----:B------:R-:W-:Y:S01]  /*0ad0*/  UMOV UR6, URZ ;  /* 0x000000ff00067c82 */ /* 0x000fe20008000000 */
[----:B-1----:R-:W-:-:S05]  /*0ae0*/  FADD R7, |R0|, -RZ ;  /* 0x800000ff00077221 */ /* 0x002fca0000000200 */
[----:B------:R0:W-:Y:S05]  /*0af0*/  STG.E desc[UR12][R4.64], R7 ;  /* 0x0000000704007986 */ /* 0x0001ea000c10190c */
.L_x_42:
        /* <DEDUP_REMOVED lines=14> */
[----:B0---4-:R-:W-:-:S04]  /*0be0*/  MOV R2, UR9 ;  /* 0x0000000900027c02 */ /* 0x011fc80008000f00 */
        /* <DEDUP_REMOVED lines=21> */
[----:B--2---:R-:W-:-:S05]  /*0d40*/  FADD R11, |R0|, -RZ ;  /* 0x800000ff000b7221 */ /* 0x004fca0000000200 */
        /* <DEDUP_REMOVED lines=10> */
[----:B---3--:R-:W-:-:S05]  /*0df0*/  FADD R9, |R0|, -RZ ;  /* 0x800000ff00097221 */ /* 0x008fca0000000200 */
[----:B------:R3:W-:Y:S04]  /*0e00*/  STG.E desc[UR12][R6.64], R9 ;  /* 0x0000000906007986 */ /* 0x0007e8000c10190c */
[----:B------:R-:W2:Y:S01]  /*0e10*/  LDG.E R0, desc[UR12][R2.64] ;  /* 0x0000000c02007981 */ /* 0x000ea2000c1e1900 */
[----:B------:R-:W-:Y:S01]  /*0e20*/  UIADD3 UR4, UPT, UPT, UR4, 0x4, URZ ;  /* 0x0000000404047890 */ /* 0x000fe2000fffe0ff */
[----:B------:R-:W-:Y:S01]  /*0e30*/  UMOV UR6, URZ ;  /* 0x000000ff00067c82 */ /* 0x000fe20008000000 */
[----:B--2---:R-:W-:-:S05]  /*0e40*/  FADD R5, |R0|, -RZ ;  /* 0x800000ff00057221 */ /* 0x004fca0000000200 */
[----:B------:R3:W-:Y:S05]  /*0e50*/  STG.E desc[UR12][R2.64], R5 ;  /* 0x0000000502007986 */ /* 0x0007ea000c10190c */
.L_x_43:
[----:B-1----:R-:W-:Y:S05]  /*0e60*/  @!P0 EXIT ;  /* 0x000000000000894d */ /* 0x002fea0003800000 */
.L_x_44:
[----:B------:R-:W-:-:S04]  /*0e70*/  ULEA UR7, UP0, UR4, UR16, 0x2 ;  /* 0x0000001004077291 */ /* 0x000fc8000f8010ff */
[----:B------:R-:W-:Y:S02]  /*0e80*/  ULEA.HI.X UR6, UR4, UR17, UR6, 0x2, UP0 ;  /* 0x0000001104067291 */ /* 0x000fe400080f1406 */
[----:B01-34-:R-:W-:-:S04]  /*0e90*/  MOV R2, UR7 ;  /* 0x0000000700027c02 */ /* 0x01bfc80008000f00 */
        /* <DEDUP_REMOVED lines=8> */
[----:B--2---:R-:W-:-:S05]  /*0f20*/  FADD R5, |R0|, -RZ ;  /* 0x800000ff00057221 */ /* 0x004fca0000000200 */
[----:B------:R1:W-:Y:S03]  /*0f30*/  STG.E desc[UR12][R2.64], R5 ;  /* 0x0000000502007986 */ /* 0x0003e6000c10190c */
[----:B------:R-:W-:Y:S05]  /*0f40*/  BRA.U UP0, `(.L_x_44) ;  /* 0xfffffffd00c87547 */ /* 0x000fea000b83ffff */
[----:B------:R-:W-:Y:S05]  /*0f50*/  EXIT ;  /* 0x000000000000794d */ /* 0x000fea0003800000 */
.L_x_45:
        /* <DEDUP_REMOVED lines=10> */
.L_x_56:


//--------------------- .text._Z11kernel_tanhPfm  --------------------------
	.section	.text._Z11kernel_tanhPfm,"ax",@progbits
	.align	128
        .global         _Z11kernel_tanhPfm
        .type           _Z11kernel_tanhPfm,@function
        .size           _Z11kernel_tanhPfm,(.L_x_57 - _Z11kernel_tanhPfm)
        .other          _Z11kernel_tanhPfm,@"STO_CUDA_ENTRY STV_DEFAULT"
_Z11kernel_tanhPfm:
.text._Z11kernel_tanhPfm:
        /* <DEDUP_REMOVED lines=8> */
[----:B------:R-:W-:Y:S01]  /*0080*/  HFMA2 R3, -RZ, RZ, 0, 0 ;  /* 0x00000000ff037431 */ /* 0x000fe200000001ff */
[----:B------:R-:W-:Y:S02]  /*0090*/  ISETP.GE.U32.AND.EX P1, PT, R5, RZ, PT, P1 ;  /* 0x000000ff0500720c */ /* 0x000fe40003f26110 */
[----:B------:R-:W-:Y:S02]  /*00a0*/  ISETP.NE.U32.AND P0, PT, R20, RZ, PT ;  /* 0x000000ff1400720c */ /* 0x000fe40003f05070 */
[----:B------:R-:W-:Y:S02]  /*00b0*/  MOV R8, RZ ;  /* 0x000000ff00087202 */ /* 0x000fe40000000f00 */
[----:B------:R-:W-:-:S07]  /*00c0*/  ISETP.NE.AND.EX P0, PT, RZ, RZ, PT, P0 ;  /* 0x000000ffff00720c */ /* 0x000fce0003f05300 */
[----:B------:R-:W-:Y:S06]  /*00d0*/  @!P1 BRA `(.L_x_46) ;  /* 0x0000000800709947 */ /* 0x000fec0003800000 */
[----:B------:R-:W1:Y:S01]  /*00e0*/  LDCU.64 UR4, c[0x0][0x380] ;  /* 0x00007000ff0477ac */ /* 0x000e620008000a00 */
[----:B------:R-:W2:Y:S01]  /*00f0*/  LDC R8, c[0x0][0x38c] ;  /* 0x0000e300ff087b82 */ /* 0x000ea20000000800 */
[----:B------:R-:W-:-:S04]  /*0100*/  LOP3.LUT R3, R4, 0xfffffff8, RZ, 0xc0, !PT ;  /* 0xfffffff804037812 */ /* 0x000fc800078ec0ff */
[----:B------:R-:W-:Y:S01]  /*0110*/  MOV R9, R3 ;  /* 0x0000000300097202 */ /* 0x000fe20000000f00 */
[----:B-1----:R-:W-:-:S04]  /*0120*/  UIADD3 UR4, UP0, UPT, UR4, 0x10, URZ ;  /* 0x0000001004047890 */ /* 0x002fc8000ff1e0ff */
[----:B------:R-:W-:Y:S02]  /*0130*/  UIADD3.X UR5, UPT, UPT, URZ, UR5, URZ, UP0, !UPT ;  /* 0x00000005ff057290 */ /* 0x000fe400087fe4ff */
[----:B------:R-:W-:Y:S02]  /*0140*/  MOV R0, UR4 ;  /* 0x0000000400007c02 */ /* 0x000fe40008000f00 */
[----:B--2---:R-:W-:Y:S02]  /*0150*/  MOV R5, R8 ;  /* 0x0000000800057202 */ /* 0x004fe40000000f00 */
[----:B------:R-:W-:-:S07]  /*0160*/  MOV R13, UR5 ;  /* 0x00000005000d7c02 */ /* 0x000fce0008000f00 */
.L_x_47:
[----:B-1----:R-:W-:Y:S02]  /*0170*/  MOV R6, R0 ;  /* 0x0000000000067202 */ /* 0x002fe40000000f00 */
        /* <DEDUP_REMOVED lines=8> */
[----:B------:R-:W5:Y:S01]  /*0200*/  LDG.E R12, desc[UR6][R6.64+0xc] ;  /* 0x00000c06060c7981 */ /* 0x000f62000c1e1900 */
[----:B------:R-:W-:Y:S01]  /*0210*/  HFMA2 R11, -RZ, RZ, 1.125, -9232 ;  /* 0x3c80f082ff0b7431 */ /* 0x000fe200000001ff */
[----:B------:R-:W-:Y:S01]  /*0220*/  MOV R15, 0x3f800000 ;  /* 0x3f800000000f7802 */ /* 0x000fe20000000f00 */
[----:B--2---:R-:W-:-:S06]  /*0230*/  FMUL R0, |R18|, 2.8853900432586669922 ;  /* 0x4038aa3b12007820 */ /* 0x004fcc0000400200 */
[----:B------:R-:W0:Y:S01]  /*0240*/  MUFU.EX2 R0, R0 ;  /* 0x0000000000007308 */ /* 0x000e220000000800 */
[----:B---3--:R-:W-:-:S07]  /*0250*/  FMUL R25, |R21|, 2.8853900432586669922 ;  /* 0x4038aa3b15197820 */ /* 0x008fce0000400200 */
[----:B------:R-:W1:Y:S01]  /*0260*/  MUFU.EX2 R25, R25 ;  /* 0x0000001900197308 */ /* 0x000e620000000800 */
[----:B0-----:R-:W-:-:S07]  /*0270*/  FADD R17, R0, 1 ;  /* 0x3f80000000117421 */ /* 0x001fce0000000000 */
[----:B------:R-:W0:Y:S01]  /*0280*/  MUFU.RCP R24, R17 ;  /* 0x0000001100187308 */ /* 0x000e220000001000 */
[----:B----4-:R-:W-:Y:S01]  /*0290*/  FMUL R19, |R16|, 2.8853900432586669922 ;  /* 0x4038aa3b10137820 */ /* 0x010fe20000400200 */
[----:B------:R-:W-:Y:S01]  /*02a0*/  FMUL R22, R18, R18 ;  /* 0x0000001212167220 */ /* 0x000fe20000400000 */
[----:B-1----:R-:W-:-:S03]  /*02b0*/  FADD R26, R25, 1 ;  /* 0x3f800000191a7421 */ /* 0x002fc60000000000 */
[----:B------:R-:W-:Y:S02]  /*02c0*/  FFMA R23, R22, R11, -0.052303962409496307373 ;  /* 0xbd563cae16177423 */ /* 0x000fe4000000000b */
[----:B------:R-:W1:Y:S01]  /*02d0*/  MUFU.EX2 R19, R19 ;  /* 0x0000001300137308 */ /* 0x000e620000000800 */
[----:B------:R-:W-:Y:S01]  /*02e0*/  FSETP.GE.AND P1, PT, |R18|, 9.010913848876953125, PT ;  /* 0x41102cb41200780b */ /* 0x000fe20003f26200 */
[----:B------:R-:W-:Y:S01]  /*02f0*/  FFMA R23, R22, R23, 0.1331529766321182251 ;  /* 0x3e08594116177423 */ /* 0x000fe20000000017 */
[----:B------:R-:W-:Y:S01]  /*0300*/  FSETP.GE.AND P2, PT, |R18|, 0.60000002384185791016, PT ;  /* 0x3f19999a1200780b */ /* 0x000fe20003f46200 */
[----:B0-----:R-:W-:-:S04]  /*0310*/  FFMA R0, R24, -2, R15 ;  /* 0xc000000018007823 */ /* 0x001fc8000000000f */
[----:B------:R1:W0:Y:S01]  /*0320*/  MUFU.RCP R24, R26 ;  /* 0x0000001a00187308 */ /* 0x0002220000001000 */
[----:B------:R-:W-:Y:S01]  /*0330*/  FSEL R17, R0, 1, !P1 ;  /* 0x3f80000000117808 */ /* 0x000fe20004800000 */
[----:B------:R-:W-:Y:S01]  /*0340*/  FFMA R0, R22, R23, -0.33332768082618713379 ;  /* 0xbeaaa9ed16007423 */ /* 0x000fe20000000017 */
[----:B------:R-:W-:-:S03]  /*0350*/  FMUL R23, R21, R21 ;  /* 0x0000001515177220 */ /* 0x000fc60000400000 */
[----:B------:R-:W-:Y:S01]  /*0360*/  FFMA R25, R22, R0, RZ ;  /* 0x0000000016197223 */ /* 0x000fe200000000ff */
[----:B------:R-:W-:Y:S01]  /*0370*/  FFMA R0, R23, R11, -0.052303962409496307373 ;  /* 0xbd563cae17007423 */ /* 0x000fe2000000000b */
[--C-:B------:R-:W-:Y:S02]  /*0380*/  LOP3.LUT R17, R17, 0x80000000, R18.reuse, 0xb8, !PT ;  /* 0x8000000011117812 */ /* 0x100fe400078eb812 */
[----:B------:R-:W-:Y:S01]  /*0390*/  @!P2 FFMA R17, R18, R25, R18 ;  /* 0x000000191211a223 */ /* 0x000fe20000000012 */
[----:B------:R-:W-:Y:S01]  /*03a0*/  FSETP.GE.AND P2, PT, |R21|, 0.60000002384185791016, PT ;  /* 0x3f19999a1500780b */ /* 0x000fe20003f46200 */
[----:B------:R-:W-:Y:S01]  /*03b0*/  FFMA R0, R23, R0, 0.1331529766321182251 ;  /* 0x3e08594117007423 */ /* 0x000fe20000000000 */
[----:B-1----:R-:W-:Y:S01]  /*03c0*/  FADD R26, R19, 1 ;  /* 0x3f800000131a7421 */ /* 0x002fe20000000000 */
[----:B-----5:R-:W-:Y:S01]  /*03d0*/  FMUL R27, |R2|, 2.8853900432586669922 ;  /* 0x4038aa3b021b7820 */ /* 0x020fe20000400200 */
[----:B0-----:R-:W-:Y:S01]  /*03e0*/  FFMA R24, R24, -2, R15 ;  /* 0xc000000018187823 */ /* 0x001fe2000000000f */
[----:B------:R-:W-:Y:S01]  /*03f0*/  FSETP.GE.AND P1, PT, |R21|, 9.010913848876953125, PT ;  /* 0x41102cb41500780b */ /* 0x000fe20003f26200 */
[C---:B------:R-:W-:Y:S01]  /*0400*/  FFMA R0, R23.reuse, R0, -0.33332768082618713379 ;  /* 0xbeaaa9ed17007423 */ /* 0x040fe20000000000 */
[----:B------:R0:W-:Y:S02]  /*0410*/  MUFU.EX2 R22, R27 ;  /* 0x0000001b00167308 */ /* 0x0001e40000000800 */
[----:B------:R-:W-:Y:S01]  /*0420*/  FSEL R24, R24, 1, !P1 ;  /* 0x3f80000018187808 */ /* 0x000fe20004800000 */
[----:B------:R-:W-:Y:S01]  /*0430*/  FFMA R0, R23, R0, RZ ;  /* 0x0000000017007223 */ /* 0x000fe200000000ff */
[----:B------:R-:W-:-:S04]  /*0440*/  FMUL R25, R16, R16 ;  /* 0x0000001010197220 */ /* 0x000fc80000400000 */
[----:B------:R-:W1:Y:S01]  /*0450*/  MUFU.RCP R26, R26 ;  /* 0x0000001a001a7308 */ /* 0x000e620000001000 */
[--C-:B------:R-:W-:Y:S01]  /*0460*/  LOP3.LUT R19, R24, 0x80000000, R21.reuse, 0xb8, !PT ;  /* 0x8000000018137812 */ /* 0x100fe200078eb815 */
[----:B------:R-:W-:Y:S01]  /*0470*/  @!P2 FFMA R19, R21, R0, R21 ;  /* 0x000000001513a223 */ /* 0x000fe20000000015 */
[C---:B------:R-:W-:Y:S01]  /*0480*/  FFMA R0, R25.reuse, R11, -0.052303962409496307373 ;  /* 0xbd563cae19007423 */ /* 0x040fe2000000000b */
[----:B0-----:R-:W-:Y:S01]  /*0490*/  FMUL R27, |R14|, 2.8853900432586669922 ;  /* 0x4038aa3b0e1b7820 */ /* 0x001fe20000400200 */
[----:B------:R-:W-:Y:S02]  /*04a0*/  FMUL R18, |R10|, 2.8853900432586669922 ;  /* 0x4038aa3b0a127820 */ /* 0x000fe40000400200 */
[C---:B------:R-:W-:Y:S01]  /*04b0*/  FFMA R0, R25.reuse, R0, 0.1331529766321182251 ;  /* 0x3e08594119007423 */ /* 0x040fe20000000000 */
[C---:B------:R-:W-:Y:S01]  /*04c0*/  FSETP.GE.AND P2, PT, |R16|.reuse, 0.60000002384185791016, PT ;  /* 0x3f19999a1000780b */ /* 0x040fe20003f46200 */
[----:B------:R0:W-:Y:S02]  /*04d0*/  MUFU.EX2 R24, R27 ;  /* 0x0000001b00187308 */ /* 0x0001e40000000800 */
[----:B------:R-:W-:Y:S01]  /*04e0*/  FFMA R0, R25, R0, -0.33332768082618713379 ;  /* 0xbeaaa9ed19007423 */ /* 0x000fe20000000000 */
[----:B------:R-:W-:Y:S01]  /*04f0*/  FSETP.GE.AND P1, PT, |R16|, 9.010913848876953125, PT ;  /* 0x41102cb41000780b */ /* 0x000fe20003f26200 */
[----:B-1----:R-:W-:Y:S01]  /*0500*/  FFMA R26, R26, -2, R15 ;  /* 0xc00000001a1a7823 */ /* 0x002fe2000000000f */
[----:B0-----:R-:W-:-:S03]  /*0510*/  FADD R27, R22, 1 ;  /* 0x3f800000161b7421 */ /* 0x001fc60000000000 */
[----:B------:R-:W0:Y:S01]  /*0520*/  MUFU.EX2 R18, R18 ;  /* 0x0000001200127308 */ /* 0x000e220000000800 */
[----:B------:R-:W-:Y:S01]  /*0530*/  FFMA R25, R25, R0, RZ ;  /* 0x0000000019197223 */ /* 0x000fe200000000ff */
[----:B------:R-:W-:Y:S01]  /*0540*/  FMUL R23, |R13|, 2.8853900432586669922 ;  /* 0x4038aa3b0d177820 */ /* 0x000fe20000400200 */
[----:B------:R-:W-:Y:S01]  /*0550*/  FSEL R21, R26, 1, !P1 ;  /* 0x3f8000001a157808 */ /* 0x000fe20004800000 */
[----:B------:R-:W-:-:S04]  /*0560*/  FMUL R26, |R12|, 2.8853900432586669922 ;  /* 0x4038aa3b0c1a7820 */ /* 0x000fc80000400200 */
[----:B------:R-:W1:Y:S01]  /*0570*/  MUFU.RCP R0, R27 ;  /* 0x0000001b00007308 */ /* 0x000e620000001000 */
[--C-:B------:R-:W-:Y:S01]  /*0580*/  LOP3.LUT R21, R21, 0x80000000, R16.reuse, 0xb8, !PT ;  /* 0x8000000015157812 */ /* 0x100fe200078eb810 */
[----:B------:R-:W-:Y:S01]  /*0590*/  @!P2 FFMA R21, R16, R25, R16 ;  /* 0x000000191015a223 */ /* 0x000fe20000000010 */
[----:B------:R-:W-:-:S05]  /*05a0*/  FMUL R22, R2, R2 ;  /* 0x0000000202167220 */ /* 0x000fca0000400000 */
[----:B------:R-:W2:Y:S01]  /*05b0*/  MUFU.EX2 R23, R23 ;  /* 0x0000001700177308 */ /* 0x000ea20000000800 */
[----:B------:R-:W-:-:S07]  /*05c0*/  FFMA R29, R22, R11, -0.052303962409496307373 ;  /* 0xbd563cae161d7423 */ /* 0x000fce000000000b */
[----:B------:R-:W3:Y:S01]  /*05d0*/  MUFU.EX2 R25, R26 ;  /* 0x0000001a00197308 */ /* 0x000ee20000000800 */
[----:B0-----:R-:W-:Y:S01]  /*05e0*/  FADD R16, R18, 1 ;  /* 0x3f80000012107421 */ /* 0x001fe20000000000 */
[----:B------:R-:W-:Y:S01]  /*05f0*/  FFMA R29, R22, R29, 0.1331529766321182251 ;  /* 0x3e085941161d7423 */ /* 0x000fe2000000001d */
[----:B------:R-:W-:Y:S01]  /*0600*/  FADD R18, R24, 1 ;  /* 0x3f80000018127421 */ /* 0x000fe20000000000 */
[----:B-1----:R-:W-:Y:S01]  /*0610*/  FFMA R24, R0, -2, R15 ;  /* 0xc000000000187823 */ /* 0x002fe2000000000f */
[----:B------:R-:W-:Y:S01]  /*0620*/  FSETP.GE.AND P1, PT, |R2|, 9.010913848876953125, PT ;  /* 0x41102cb40200780b */ /* 0x000fe20003f26200 */
[----:B------:R-:W-:-:S03]  /*0630*/  FFMA R0, R22, R29, -0.33332768082618713379 ;  /* 0xbeaaa9ed16007423 */ /* 0x000fc6000000001d */
[----:B------:R-:W-:Y:S01]  /*0640*/  FSEL R27, R24, 1, !P1 ;  /* 0x3f800000181b7808 */ /* 0x000fe20004800000 */
[----:B------:R-:W-:Y:S01]  /*0650*/  FFMA R29, R22, R0, RZ ;  /* 0x00000000161d7223 */ /* 0x000fe200000000ff */
[----:B--2---:R-:W-:Y:S01]  /*0660*/  FADD R22, R23, 1 ;  /* 0x3f80000017167421 */ /* 0x004fe20000000000 */
[----:B------:R-:W-:Y:S01]  /*0670*/  FSETP.GE.AND P2, PT, |R2|, 0.60000002384185791016, PT ;  /* 0x3f19999a0200780b */ /* 0x000fe20003f46200 */
[----:B------:R-:W0:Y:S01]  /*0680*/  MUFU.RCP R16, R16 ;  /* 0x0000001000107308 */ /* 0x000e220000001000 */
[----:B------:R-:W-:Y:S01]  /*0690*/  LOP3.LUT R23, R27, 0x80000000, R2, 0xb8, !PT ;  /* 0x800000001b177812 */ /* 0x000fe200078eb802 */
[----:B---3--:R-:W-:Y:S01]  /*06a0*/  FADD R24, R25, 1 ;  /* 0x3f80000019187421 */ /* 0x008fe20000000000 */
[----:B------:R-:W-:Y:S01]  /*06b0*/  FMUL R27, R10, R10 ;  /* 0x0000000a0a1b7220 */ /* 0x000fe20000400000 */
[----:B------:R-:W-:-:S04]  /*06c0*/  FMUL R26, R14, R14 ;  /* 0x0000000e0e1a7220 */ /* 0x000fc80000400000 */
[----:B------:R-:W1:Y:S01]  /*06d0*/  MUFU.RCP R18, R18 ;  /* 0x0000001200127308 */ /* 0x000e620000001000 */
[-C--:B------:R-:W-:Y:S01]  /*06e0*/  FFMA R0, R27, R11.reuse, -0.052303962409496307373 ;  /* 0xbd563cae1b007423 */ /* 0x080fe2000000000b */
[----:B------:R-:W-:-:S06]  /*06f0*/  FFMA R25, R26, R11, -0.052303962409496307373 ;  /* 0xbd563cae1a197423 */ /* 0x000fcc000000000b */
[----:B------:R-:W2:Y:S01]  /*0700*/  MUFU.RCP R22, R22 ;  /* 0x0000001600167308 */ /* 0x000ea20000001000 */
[----:B------:R-:W-:Y:S01]  /*0710*/  FFMA R0, R27, R0, 0.1331529766321182251 ;  /* 0x3e0859411b007423 */ /* 0x000fe20000000000 */
[----:B------:R-:W-:-:S06]  /*0720*/  FFMA R25, R26, R25, 0.1331529766321182251 ;  /* 0x3e0859411a197423 */ /* 0x000fcc0000000019 */
[----:B------:R-:W3:Y:S01]  /*0730*/  MUFU.RCP R24, R24 ;  /* 0x0000001800187308 */ /* 0x000ee20000001000 */
[----:B------:R-:W-:Y:S01]  /*0740*/  @!P2 FFMA R23, R2, R29, R2 ;  /* 0x0000001d0217a223 */ /* 0x000fe20000000002 */
[C---:B------:R-:W-:Y:S01]  /*0750*/  FFMA R0, R27.reuse, R0, -0.33332768082618713379 ;  /* 0xbeaaa9ed1b007423 */ /* 0x040fe20000000000 */
[----:B------:R-:W-:Y:S01]  /*0760*/  FFMA R2, R26, R25, -0.33332768082618713379 ;  /* 0xbeaaa9ed1a027423 */ /* 0x000fe20000000019 */
[----:B------:R-:W-:Y:S01]  /*0770*/  FSETP.GE.AND P1, PT, |R10|, 0.60000002384185791016, PT ;  /* 0x3f19999a0a00780b */ /* 0x000fe20003f26200 */
[----:B------:R4:W-:Y:S01]  /*0780*/  STG.E desc[UR6][R6.64+-0x10], R17 ;  /* 0xfffff01106007986 */ /* 0x0009e2000c101906 */
[----:B------:R-:W-:Y:S01]  /*0790*/  FFMA R25, R27, R0, RZ ;  /* 0x000000001b197223 */ /* 0x000fe200000000ff */
[--C-:B0-----:R-:W-:Y:S01]  /*07a0*/  FFMA R16, R16, -2, R15.reuse ;  /* 0xc000000010107823 */ /* 0x101fe2000000000f */
[----:B------:R-:W-:Y:S01]  /*07b0*/  FMUL R0, R12, R12 ;  /* 0x0000000c0c007220 */ /* 0x000fe20000400000 */
[----:B------:R-:W-:Y:S01]  /*07c0*/  FSETP.GE.AND P6, PT, |R10|, 9.010913848876953125, PT ;  /* 0x41102cb40a00780b */ /* 0x000fe20003fc6200 */
[----:B------:R0:W-:Y:S01]  /*07d0*/  STG.E desc[UR6][R6.64+-0x8], R21 ;  /* 0xfffff81506007986 */ /* 0x0001e2000c101906 */
[--C-:B-1----:R-:W-:Y:S01]  /*07e0*/  FFMA R18, R18, -2, R15.reuse ;  /* 0xc000000012127823 */ /* 0x102fe2000000000f */
[--C-:B--2---:R-:W-:Y:S01]  /*07f0*/  FFMA R22, R22, -2, R15.reuse ;  /* 0xc000000016167823 */ /* 0x104fe2000000000f */
[----:B----4-:R-:W-:Y:S01]  /*0800*/  FFMA R17, R26, R2, RZ ;  /* 0x000000021a117223 */ /* 0x010fe200000000ff */
[----:B------:R-:W-:Y:S01]  /*0810*/  FMUL R2, R13, R13 ;  /* 0x0000000d0d027220 */ /* 0x000fe20000400000 */
[----:B---3--:R-:W-:-:S03]  /*0820*/  FFMA R24, R24, -2, R15 ;  /* 0xc000000018187823 */ /* 0x008fc6000000000f */
[-C--:B------:R-:W-:Y:S01]  /*0830*/  FFMA R15, R2, R11.reuse, -0.052303962409496307373 ;  /* 0xbd563cae020f7423 */ /* 0x080fe2000000000b */
[----:B0-----:R-:W-:Y:S01]  /*0840*/  FFMA R21, R0, R11, -0.052303962409496307373 ;  /* 0xbd563cae00157423 */ /* 0x001fe2000000000b */
[----:B------:R-:W-:Y:S02]  /*0850*/  FSEL R11, R16, 1, !P6 ;  /* 0x3f800000100b7808 */ /* 0x000fe40007000000 */
[----:B------:R-:W-:Y:S01]  /*0860*/  FFMA R15, R2, R15, 0.1331529766321182251 ;  /* 0x3e085941020f7423 */ /* 0x000fe2000000000f */
[----:B------:R-:W-:Y:S02]  /*0870*/  FSETP.GE.AND P2, PT, |R14|, 9.010913848876953125, PT ;  /* 0x41102cb40e00780b */ /* 0x000fe40003f46200 */
[--C-:B------:R-:W-:Y:S01]  /*0880*/  LOP3.LUT R11, R11, 0x80000000, R10.reuse, 0xb8, !PT ;  /* 0x800000000b0b7812 */ /* 0x100fe200078eb80a */
[----:B------:R-:W-:Y:S01]  /*0890*/  @!P1 FFMA R11, R10, R25, R10 ;  /* 0x000000190a0b9223 */ /* 0x000fe2000000000a */
[----:B------:R0:W-:Y:S01]  /*08a0*/  STG.E desc[UR6][R6.64+-0xc], R19 ;  /* 0xfffff41306007986 */ /* 0x0001e2000c101906 */
[----:B------:R-:W-:Y:S01]  /*08b0*/  IADD3 R9, P1, PT, R9, -0x8, RZ ;  /* 0xfffffff809097810 */ /* 0x000fe20007f3e0ff */
[----:B------:R-:W-:Y:S01]  /*08c0*/  FFMA R21, R0, R21, 0.1331529766321182251 ;  /* 0x3e08594100157423 */ /* 0x000fe20000000015 */
[----:B------:R-:W-:-:S02]  /*08d0*/  FSETP.GE.AND P3, PT, |R14|, 0.60000002384185791016, PT ;  /* 0x3f19999a0e00780b */ /* 0x000fc40003f66200 */
[----:B------:R-:W-:Y:S02]  /*08e0*/  FSETP.GE.AND P5, PT, |R13|, 0.60000002384185791016, PT ;  /* 0x3f19999a0d00780b */ /* 0x000fe40003fa6200 */
[----:B------:R-:W-:Y:S01]  /*08f0*/  IADD3.X R5, PT, PT, R5, -0x1, RZ, P1, !PT ;  /* 0xffffffff05057810 */ /* 0x000fe20000ffe4ff */
[----:B0-----:R-:W-:Y:S01]  /*0900*/  FFMA R19, R2, R15, -0.33332768082618713379 ;  /* 0xbeaaa9ed02137423 */ /* 0x001fe2000000000f */
[----:B------:R-:W-:Y:S02]  /*0910*/  FSEL R15, R18, 1, !P2 ;  /* 0x3f800000120f7808 */ /* 0x000fe40005000000 */
[----:B------:R-:W-:Y:S02]  /*0920*/  FSETP.GE.AND P2, PT, |R12|, 0.60000002384185791016, PT ;  /* 0x3f19999a0c00780b */ /* 0x000fe40003f46200 */
[----:B------:R-:W-:Y:S01]  /*0930*/  ISETP.NE.U32.AND P1, PT, R9, RZ, PT ;  /* 0x000000ff0900720c */ /* 0x000fe20003f25070 */
[----:B------:R-:W-:Y:S01]  /*0940*/  FFMA R27, R0, R21, -0.33332768082618713379 ;  /* 0xbeaaa9ed001b7423 */ /* 0x000fe20000000015 */
[----:B------:R-:W-:-:S02]  /*0950*/  FSETP.GE.AND P4, PT, |R13|, 9.010913848876953125, PT ;  /* 0x41102cb40d00780b */ /* 0x000fc40003f86200 */
[----:B------:R-:W-:Y:S02]  /*0960*/  FSETP.GE.AND P6, PT, |R12|, 9.010913848876953125, PT ;  /* 0x41102cb40c00780b */ /* 0x000fe40003fc6200 */
[----:B------:R-:W-:Y:S01]  /*0970*/  ISETP.NE.AND.EX P1, PT, R5, RZ, PT, P1 ;  /* 0x000000ff0500720c */ /* 0x000fe20003f25310 */
[----:B------:R-:W-:Y:S01]  /*0980*/  FFMA R2, R2, R19, RZ ;  /* 0x0000001302027223 */ /* 0x000fe200000000ff */
[----:B------:R-:W-:Y:S01]  /*0990*/  FSEL R22, R22, 1, !P4 ;  /* 0x3f80000016167808 */ /* 0x000fe20006000000 */
[----:B------:R-:W-:Y:S01]  /*09a0*/  FFMA R27, R0, R27, RZ ;  /* 0x0000001b001b7223 */ /* 0x000fe200000000ff */
[----:B------:R-:W-:Y:S02]  /*09b0*/  FSEL R21, R24, 1, !P6 ;  /* 0x3f80000018157808 */ /* 0x000fe40007000000 */
[--C-:B------:R-:W-:Y:S01]  /*09c0*/  LOP3.LUT R15, R15, 0x80000000, R14.reuse, 0xb8, !PT ;  /* 0x800000000f0f7812 */ /* 0x100fe200078eb80e */
[----:B------:R-:W-:Y:S01]  /*09d0*/  @!P3 FFMA R15, R14, R17, R14 ;  /* 0x000000110e0fb223 */ /* 0x000fe2000000000e */
[--C-:B------:R-:W-:Y:S01]  /*09e0*/  LOP3.LUT R19, R22, 0x80000000, R13.reuse, 0xb8, !PT ;  /* 0x8000000016137812 */ /* 0x100fe200078eb80d */
[----:B------:R-:W-:Y:S01]  /*09f0*/  @!P5 FFMA R19, R13, R2, R13 ;  /* 0x000000020d13d223 */ /* 0x000fe2000000000d */
[--C-:B------:R-:W-:Y:S01]  /*0a00*/  LOP3.LUT R21, R21, 0x80000000, R12.reuse, 0xb8, !PT ;  /* 0x8000000015157812 */ /* 0x100fe200078eb80c */
[----:B------:R-:W-:Y:S01]  /*0a10*/  @!P2 FFMA R21, R12, R27, R12 ;  /* 0x0000001b0c15a223 */ /* 0x000fe2000000000c */
[----:B------:R-:W-:Y:S01]  /*0a20*/  IADD3 R0, P2, PT, R6, 0x20, RZ ;  /* 0x0000002006007810 */ /* 0x000fe20007f5e0ff */
[----:B------:R1:W-:Y:S04]  /*0a30*/  STG.E desc[UR6][R6.64+-0x4], R23 ;  /* 0xfffffc1706007986 */ /* 0x0003e8000c101906 */
[----:B------:R1:W-:Y:S01]  /*0a40*/  STG.E desc[UR6][R6.64], R11 ;  /* 0x0000000b06007986 */ /* 0x0003e2000c101906 */
[----:B------:R-:W-:-:S03]  /*0a50*/  IADD3.X R13, PT, PT, RZ, R7, RZ, P2, !PT ;  /* 0x00000007ff0d7210 */ /* 0x000fc600017fe4ff */
[----:B------:R1:W-:Y:S04]  /*0a60*/  STG.E desc[UR6][R6.64+0x4], R15 ;  /* 0x0000040f06007986 */ /* 0x0003e8000c101906 */
[----:B------:R1:W-:Y:S04]  /*0a70*/  STG.E desc[UR6][R6.64+0x8], R19 ;  /* 0x0000081306007986 */ /* 0x0003e8000c101906 */
[----:B------:R1:W-:Y:S01]  /*0a80*/  STG.E desc[UR6][R6.64+0xc], R21 ;  /* 0x00000c1506007986 */ /* 0x0003e2000c101906 */
[----:B------:R-:W-:Y:S05]  /*0a90*/  @P1 BRA `(.L_x_47) ;  /* 0xfffffff400b41947 */ /* 0x000fea000383ffff */
.L_x_46:
[----:B0-----:R-:W-:Y:S05]  /*0aa0*/  @!P0 EXIT ;  /* 0x000000000000894d */ /* 0x001fea0003800000 */
[----:B------:R-:W-:Y:S02]  /*0ab0*/  ISETP.GE.U32.AND P1, PT, R20, 0x4, PT ;  /* 0x000000041400780c */ /* 0x000fe40003f26070 */
[----:B------:R-:W-:Y:S02]  /*0ac0*/  LOP3.LUT R14, R4, 0x3, RZ, 0xc0, !PT ;  /* 0x00000003040e7812 */ /* 0x000fe400078ec0ff */
[----:B------:R-:W-:Y:S02]  /*0ad0*/  ISETP.GE.U32.AND.EX P1, PT, RZ, RZ, PT, P1 ;  /* 0x000000ffff00720c */ /* 0x000fe40003f26110 */
[----:B------:R-:W-:-:S04]  /*0ae0*/  ISETP.NE.U32.AND P0, PT, R14, RZ, PT ;  /* 0x000000ff0e00720c */ /* 0x000fc80003f05070 */
[----:B------:R-:W-:-:S07]  /*0af0*/  ISETP.NE.AND.EX P0, PT, RZ, RZ, PT, P0 ;  /* 0x000000ffff00720c */ /* 0x000fce0003f05300 */
[----:B------:R-:W-:Y:S06]  /*0b00*/  @!P1 BRA `(.L_x_48) ;  /* 0x00000004007c9947 */ /* 0x000fec0003800000 */
[----:B------:R-:W1:Y:S01]  /*0b10*/  LDCU.64 UR4, c[0x0][0x380] ;  /* 0x00007000ff0477ac */ /* 0x000e620008000a00 */
[C---:B------:R-:W-:Y:S02]  /*0b20*/  SHF.L.U32 R2, R3.reuse, 0x2, RZ ;  /* 0x0000000203027819 */ /* 0x040fe400000006ff */
[----:B------:R-:W-:Y:S02]  /*0b30*/  SHF.L.U64.HI R5, R3, 0x2, R8 ;  /* 0x0000000203057819 */ /* 0x000fe40000010208 */
[----:B-1----:R-:W-:-:S04]  /*0b40*/  IADD3 R6, P1, PT, R2, UR4, RZ ;  /* 0x0000000402067c10 */ /* 0x002fc8000ff3e0ff */
[----:B------:R-:W-:-:S05]  /*0b50*/  IADD3.X R7, PT, PT, R5, UR5, RZ, P1, !PT ;  /* 0x0000000505077c10 */ /* 0x000fca0008ffe4ff */
[----:B------:R-:W2:Y:S01]  /*0b60*/  LDG.E R12, desc[UR6][R6.64] ;  /* 0x00000006060c7981 */ /* 0x000ea2000c1e1900 */
[----:B------:R-:W-:Y:S01]  /*0b70*/  HFMA2 R11, -RZ, RZ, 1.125, -9232 ;  /* 0x3c80f082ff0b7431 */ /* 0x000fe200000001ff */
[----:B------:R-:W-:Y:S02]  /*0b80*/  MOV R10, 0x3f800000 ;  /* 0x3f800000000a7802 */ /* 0x000fe40000000f00 */
[----:B------:R-:W-:-:S04]  /*0b90*/  IADD3 R16, P3, PT, R2, 0x4, RZ ;  /* 0x0000000402107810 */ /* 0x000fc80007f7e0ff */
[----:B------:R-:W-:Y:S01]  /*0ba0*/  IADD3.X R17, PT, PT, RZ, R5, RZ, P3, !PT ;  /* 0x00000005ff117210 */ /* 0x000fe20001ffe4ff */
[C---:B--2---:R-:W-:Y:S01]  /*0bb0*/  FMUL R8, |R12|.reuse, 2.8853900432586669922 ;  /* 0x4038aa3b0c087820 */ /* 0x044fe20000400200 */
[C---:B------:R-:W-:Y:S01]  /*0bc0*/  FMUL R0, R12.reuse, R12 ;  /* 0x0000000c0c007220 */ /* 0x040fe20000400000 */
[C---:B------:R-:W-:Y:S02]  /*0bd0*/  FSETP.GE.AND P2, PT, |R12|.reuse, 0.60000002384185791016, PT ;  /* 0x3f19999a0c00780b */ /* 0x040fe40003f46200 */
[----:B------:R-:W-:Y:S01]  /*0be0*/  FSETP.GE.AND P1, PT, |R12|, 9.010913848876953125, PT ;  /* 0x41102cb40c00780b */ /* 0x000fe20003f26200 */
[C---:B------:R-:W-:Y:S01]  /*0bf0*/  FFMA R15, R0.reuse, R11, -0.052303962409496307373 ;  /* 0xbd563cae000f7423 */ /* 0x040fe2000000000b */
[----:B------:R-:W0:Y:S03]  /*0c00*/  MUFU.EX2 R8, R8 ;  /* 0x0000000800087308 */ /* 0x000e260000000800 */
[----:B------:R-:W-:-:S04]  /*0c10*/  FFMA R15, R0, R15, 0.1331529766321182251 ;  /* 0x3e085941000f7423 */ /* 0x000fc8000000000f */
[----:B------:R-:W-:-:S04]  /*0c20*/  FFMA R15, R0, R15, -0.33332768082618713379 ;  /* 0xbeaaa9ed000f7423 */ /* 0x000fc8000000000f */
[----:B------:R-:W-:Y:S01]  /*0c30*/  FFMA R15, R0, R15, RZ ;  /* 0x0000000f000f7223 */ /* 0x000fe200000000ff */
[----:B0-----:R-:W-:Y:S01]  /*0c40*/  FADD R9, R8, 1 ;  /* 0x3f80000008097421 */ /* 0x001fe20000000000 */
[----:B------:R-:W-:-:S05]  /*0c50*/  LOP3.LUT R8, R16, 0xfffffffc, RZ, 0xc0, !PT ;  /* 0xfffffffc10087812 */ /* 0x000fca00078ec0ff */
[----:B------:R-:W0:Y:S02]  /*0c60*/  MUFU.RCP R9, R9 ;  /* 0x0000000900097308 */ /* 0x000e240000001000 */
[----:B0-----:R-:W-:Y:S01]  /*0c70*/  FFMA R13, R9, -2, R10 ;  /* 0xc0000000090d7823 */ /* 0x001fe2000000000a */
[----:B------:R-:W-:-:S04]  /*0c80*/  LOP3.LUT R9, R17, 0x3, RZ, 0xc0, !PT ;  /* 0x0000000311097812 */ /* 0x000fc800078ec0ff */
[----:B------:R-:W-:Y:S02]  /*0c90*/  FSEL R13, R13, 1, !P1 ;  /* 0x3f8000000d0d7808 */ /* 0x000fe40004800000 */
[----:B------:R-:W-:Y:S02]  /*0ca0*/  IADD3 R8, P1, PT, R8, UR4, RZ ;  /* 0x0000000408087c10 */ /* 0x000fe4000ff3e0ff */
[--C-:B------:R-:W-:Y:S01]  /*0cb0*/  LOP3.LUT R13, R13, 0x80000000, R12.reuse, 0xb8, !PT ;  /* 0x800000000d0d7812 */ /* 0x100fe200078eb80c */
[----:B------:R-:W-:Y:S01]  /*0cc0*/  @!P2 FFMA R13, R12, R15, R12 ;  /* 0x0000000f0c0da223 */ /* 0x000fe2000000000c */
[----:B------:R-:W-:-:S04]  /*0cd0*/  IADD3.X R9, PT, PT, R9, UR5, RZ, P1, !PT ;  /* 0x0000000509097c10 */ /* 0x000fc80008ffe4ff */
[----:B------:R0:W-:Y:S04]  /*0ce0*/  STG.E desc[UR6][R6.64], R13 ;  /* 0x0000000d06007986 */ /* 0x0001e8000c101906 */
[----:B------:R-:W2:Y:S01]  /*0cf0*/  LDG.E R12, desc[UR6][R8.64] ;  /* 0x00000006080c7981 */ /* 0x000ea2000c1e1900 */
[----:B------:R-:W-:-:S04]  /*0d00*/  IADD3 R18, P3, PT, R2, 0x8, RZ ;  /* 0x0000000802127810 */ /* 0x000fc80007f7e0ff */
[----:B0-----:R-:W-:Y:S02]  /*0d10*/  IADD3.X R7, PT, PT, RZ, R5, RZ, P3, !PT ;  /* 0x00000005ff077210 */ /* 0x001fe40001ffe4ff */
[----:B------:R-:W-:Y:S02]  /*0d20*/  LOP3.LUT R6, R18, 0xfffffffc, RZ, 0xc0, !PT ;  /* 0xfffffffc12067812 */ /* 0x000fe400078ec0ff */
[----:B------:R-:W-:Y:S01]  /*0d30*/  LOP3.LUT R7, R7, 0x3, RZ, 0xc0, !PT ;  /* 0x0000000307077812 */ /* 0x000fe200078ec0ff */
        /* <DEDUP_REMOVED lines=9> */
[----:B0-----:R-:W-:-:S04]  /*0dd0*/  FADD R16, R15, 1 ;  /* 0x3f8000000f107421 */ /* 0x001fc80000000000 */
[----:B------:R-:W0:Y:S02]  /*0de0*/  MUFU.RCP R17, R16 ;  /* 0x0000001000117308 */ /* 0x000e240000001000 */
[----:B0-----:R-:W-:-:S05]  /*0df0*/  FFMA R17, R17, -2, R10 ;  /* 0xc000000011117823 */ /* 0x001fca000000000a */
        /* <DEDUP_REMOVED lines=8> */
[----:B0-----:R-:W-:-:S04]  /*0e80*/  IADD3.X R8, PT, PT, RZ, R5, RZ, P3, !PT ;  /* 0x00000005ff087210 */ /* 0x001fc80001ffe4ff */
        /* <DEDUP_REMOVED lines=21> */
[----:B------:R-:W-:Y:S01]  /*0fe0*/  IADD3 R3, PT, PT, R3, 0x4, RZ ;  /* 0x0000000403037810 */ /* 0x000fe20007ffe0ff */
[C---:B--2---:R-:W-:Y:S01]  /*0ff0*/  FMUL R8, |R2|.reuse, 2.8853900432586669922 ;  /* 0x4038aa3b02087820 */ /* 0x044fe20000400200 */
[C---:B------:R-:W-:Y:S01]  /*1000*/  FMUL R15, R2.reuse, R2 ;  /* 0x00000002020f7220 */ /* 0x040fe20000400000 */
[C---:B------:R-:W-:Y:S02]  /*1010*/  FSETP.GE.AND P2, PT, |R2|.reuse, 0.60000002384185791016, PT ;  /* 0x3f19999a0200780b */ /* 0x040fe40003f46200 */
[----:B------:R-:W-:Y:S01]  /*1020*/  FSETP.GE.AND P1, PT, |R2|, 9.010913848876953125, PT ;  /* 0x41102cb40200780b */ /* 0x000fe20003f26200 */
[C---:B------:R-:W-:Y:S01]  /*1030*/  FFMA R0, R15.reuse, R11, -0.052303962409496307373 ;  /* 0xbd563cae0f007423 */ /* 0x040fe2000000000b */
[----:B------:R-:W1:Y:S03]  /*1040*/  MUFU.EX2 R8, R8 ;  /* 0x0000000800087308 */ /* 0x000e660000000800 */
[----:B------:R-:W-:-:S04]  /*1050*/  FFMA R0, R15, R0, 0.1331529766321182251 ;  /* 0x3e0859410f007423 */ /* 0x000fc80000000000 */
[----:B------:R-:W-:-:S04]  /*1060*/  FFMA R0, R15, R0, -0.33332768082618713379 ;  /* 0xbeaaa9ed0f007423 */ /* 0x000fc80000000000 */
[----:B------:R-:W-:Y:S01]  /*1070*/  FFMA R15, R15, R0, RZ ;  /* 0x000000000f0f7223 */ /* 0x000fe200000000ff */
[----:B-1----:R-:W-:Y:S01]  /*1080*/  FADD R9, R8, 1 ;  /* 0x3f80000008097421 */ /* 0x002fe20000000000 */
[----:B------:R-:W-:-:S05]  /*1090*/  HFMA2 R8, -RZ, RZ, 0, 0 ;  /* 0x00000000ff087431 */ /* 0x000fca00000001ff */
[----:B------:R-:W1:Y:S02]  /*10a0*/  MUFU.RCP R9, R9 ;  /* 0x0000000900097308 */ /* 0x000e640000001000 */
[----:B-1----:R-:W-:-:S05]  /*10b0*/  FFMA R10, R9, -2, R10 ;  /* 0xc0000000090a7823 */ /* 0x002fca000000000a */
[----:B0-----:R-:W-:-:S04]  /*10c0*/  FSEL R5, R10, 1, !P1 ;  /* 0x3f8000000a057808 */ /* 0x001fc80004800000 */
[--C-:B------:R-:W-:Y:S01]  /*10d0*/  LOP3.LUT R5, R5, 0x80000000, R2.reuse, 0xb8, !PT ;  /* 0x8000000005057812 */ /* 0x100fe200078eb802 */
[----:B------:R-:W-:-:S05]  /*10e0*/  @!P2 FFMA R5, R2, R15, R2 ;  /* 0x0000000f0205a223 */ /* 0x000fca0000000002 */
[----:B------:R0:W-:Y:S02]  /*10f0*/  STG.E desc[UR6][R12.64], R5 ;  /* 0x000000050c007986 */ /* 0x0001e4000c101906 */
.L_x_48:
[----:B------:R-:W-:Y:S05]  /*1100*/  @!P0 EXIT ;  /* 0x000000000000894d */ /* 0x000fea0003800000 */
[----:B------:R-:W-:Y:S02]  /*1110*/  ISETP.NE.U32.AND P1, PT, R14, 0x1, PT ;  /* 0x000000010e00780c */ /* 0x000fe40003f25070 */
[----:B------:R-:W-:Y:S02]  /*1120*/  LOP3.LUT R4, R4, 0x1, RZ, 0xc0, !PT ;  /* 0x0000000104047812 */ /* 0x000fe400078ec0ff */
[----:B------:R-:W-:Y:S02]  /*1130*/  ISETP.NE.AND.EX P1, PT, RZ, RZ, PT, P1 ;  /* 0x000000ffff00720c */ /* 0x000fe40003f25310 */
[----:B------:R-:W-:-:S04]  /*1140*/  ISETP.NE.U32.AND P0, PT, R4, 0x1, PT ;  /* 0x000000010400780c */ /* 0x000fc80003f05070 */
[----:B------:R-:W-:-:S07]  /*1150*/  ISETP.NE.U32.AND.EX P0, PT, RZ, RZ, PT, P0 ;  /* 0x000000ffff00720c */ /* 0x000fce0003f05100 */
[----:B------:R-:W-:Y:S06]  /*1160*/  @!P1 BRA `(.L_x_49) ;  /* 0x0000000000c49947 */ /* 0x000fec0003800000 */
[----:B------:R-:W2:Y:S01]  /*1170*/  LDCU.64 UR4, c[0x0][0x380] ;  /* 0x00007000ff0477ac */ /* 0x000ea20008000a00 */
[C---:B------:R-:W-:Y:S02]  /*1180*/  SHF.L.U32 R9, R3.reuse, 0x2, RZ ;  /* 0x0000000203097819 */ /* 0x040fe400000006ff */
[----:B------:R-:W-:Y:S02]  /*1190*/  SHF.L.U64.HI R10, R3, 0x2, R8 ;  /* 0x00000002030a7819 */ /* 0x000fe40000010208 */
[----:B--2---:R-:W-:-:S04]  /*11a0*/  IADD3 R4, P1, PT, R9, UR4, RZ ;  /* 0x0000000409047c10 */ /* 0x004fc8000ff3e0ff */
[----:B0-----:R-:W-:-:S05]  /*11b0*/  IADD3.X R5, PT, PT, R10, UR5, RZ, P1, !PT ;  /* 0x000000050a057c10 */ /* 0x001fca0008ffe4ff */
[----:B------:R-:W1:Y:S01]  /*11c0*/  LDG.E R8, desc[UR6][R4.64] ;  /* 0x0000000604087981 */ /* 0x000e62000c1e1900 */
[----:B------:R-:W-:Y:S01]  /*11d0*/  MOV R12, 0x3c80f082 ;  /* 0x3c80f082000c7802 */ /* 0x000fe20000000f00 */
[----:B------:R-:W-:Y:S01]  /*11e0*/  HFMA2 R2, -RZ, RZ, 1.875, 0 ;  /* 0x3f800000ff027431 */ /* 0x000fe200000001ff */
[----:B------:R-:W-:-:S04]  /*11f0*/  IADD3 R13, P3, PT, R9, 0x4, RZ ;  /* 0x00000004090d7810 */ /* 0x000fc80007f7e0ff */
[----:B------:R-:W-:Y:S02]  /*1200*/  LOP3.LUT R13, R13, 0xfffffffc, RZ, 0xc0, !PT ;  /* 0xfffffffc0d0d7812 */ /* 0x000fe400078ec0ff */
[----:B------:R-:W-:-:S04]  /*1210*/  IADD3.X R10, PT, PT, RZ, R10, RZ, P3, !PT ;  /* 0x0000000aff0a7210 */ /* 0x000fc80001ffe4ff */
[----:B------:R-:W-:Y:S01]  /*1220*/  LOP3.LUT R10, R10, 0x3, RZ, 0xc0, !PT ;  /* 0x000000030a0a7812 */ /* 0x000fe200078ec0ff */
[C---:B-1----:R-:W-:Y:S01]  /*1230*/  FMUL R6, |R8|.reuse, 2.8853900432586669922 ;  /* 0x4038aa3b08067820 */ /* 0x042fe20000400200 */
        /* <DEDUP_REMOVED lines=8> */
[----:B0-----:R-:W-:-:S06]  /*12c0*/  FADD R7, R6, 1 ;  /* 0x3f80000006077421 */ /* 0x001fcc0000000000 */
        /* <DEDUP_REMOVED lines=19> */
[----:B-1----:R-:W-:-:S06]  /*1400*/  FADD R11, R10, 1 ;  /* 0x3f8000000a0b7421 */ /* 0x002fcc0000000000 */
[----:B------:R-:W1:Y:S02]  /*1410*/  MUFU.RCP R11, R11 ;  /* 0x0000000b000b7308 */ /* 0x000e640000001000 */
[----:B-1----:R-:W-:-:S05]  /*1420*/  FFMA R2, R11, -2, R2 ;  /* 0xc00000000b027823 */ /* 0x002fca0000000002 */
[----:B0-----:R-:W-:-:S04]  /*1430*/  FSEL R5, R2, 1, !P1 ;  /* 0x3f80000002057808 */ /* 0x001fc80004800000 */
[--C-:B------:R-:W-:Y:S01]  /*1440*/  LOP3.LUT R5, R5, 0x80000000, R8.reuse, 0xb8, !PT ;  /* 0x8000000005057812 */ /* 0x100fe200078eb808 */
[----:B------:R-:W-:Y:S01]  /*1450*/  @!P2 FFMA R5, R8, R13, R8 ;  /* 0x0000000d0805a223 */ /* 0x000fe20000000008 */
[----:B------:R-:W-:-:S04]  /*1460*/  MOV R8, RZ ;  /* 0x000000ff00087202 */ /* 0x000fc80000000f00 */
[----:B------:R2:W-:Y:S03]  /*1470*/  STG.E desc[UR6][R6.64], R5 ;  /* 0x0000000506007986 */ /* 0x0005e6000c101906 */
.L_x_49:
[----:B------:R-:W-:Y:S05]  /*1480*/  @P0 EXIT ;  /* 0x000000000000094d */ /* 0x000fea0003800000 */
[----:B0-2---:R-:W0:Y:S02]  /*1490*/  LDC.64 R4, c[0x0][0x380] ;  /* 0x0000e000ff047b82 */ /* 0x005e240000000a00 */
[----:B0-----:R-:W-:-:S04]  /*14a0*/  LEA R2, P0, R3, R4, 0x2 ;  /* 0x0000000403027211 */ /* 0x001fc800078010ff */
[----:B------:R-:W-:-:S05]  /*14b0*/  LEA.HI.X R3, R3, R5, R8, 0x2, P0 ;  /* 0x0000000503037211 */ /* 0x000fca00000f1408 */
[----:B------:R-:W2:Y:S01]  /*14c0*/  LDG.E R4, desc[UR6][R2.64] ;  /* 0x0000000602047981 */ /* 0x000ea2000c1e1900 */
[----:B------:R-:W-:Y:S01]  /*14d0*/  HFMA2 R8, -RZ, RZ, 1.125, -9232 ;  /* 0x3c80f082ff087431 */ /* 0x000fe200000001ff */
[----:B-1----:R-:W-:Y:S01]  /*14e0*/  MOV R6, 0x3f800000 ;  /* 0x3f80000000067802 */ /* 0x002fe20000000f00 */
[C---:B--2---:R-:W-:Y:S01]  /*14f0*/  FMUL R0, |R4|.reuse, 2.8853900432586669922 ;  /* 0x4038aa3b04007820 */ /* 0x044fe20000400200 */
[C---:B------:R-:W-:Y:S01]  /*1500*/  FMUL R9, R4.reuse, R4 ;  /* 0x0000000404097220 */ /* 0x040fe20000400000 */
[C---:B------:R-:W-:Y:S02]  /*1510*/  FSETP.GE.AND P1, PT, |R4|.reuse, 0.60000002384185791016, PT ;  /* 0x3f19999a0400780b */ /* 0x040fe40003f26200 */
[----:B------:R-:W-:Y:S01]  /*1520*/  FSETP.GE.AND P0, PT, |R4|, 9.010913848876953125, PT ;  /* 0x41102cb40400780b */ /* 0x000fe20003f06200 */
[C---:B------:R-:W-:Y:S01]  /*1530*/  FFMA R8, R9.reuse, R8, -0.052303962409496307373 ;  /* 0xbd563cae09087423 */ /* 0x040fe20000000008 */
[----:B------:R-:W0:Y:S03]  /*1540*/  MUFU.EX2 R0, R0 ;  /* 0x0000000000007308 */ /* 0x000e260000000800 */
[----:B------:R-:W-:Y:S01]  /*1550*/  FFMA R8, R9, R8, 0.1331529766321182251 ;  /* 0x3e08594109087423 */ /* 0x000fe20000000008 */
[----:B0-----:R-:W-:-:S03]  /*1560*/  FADD R5, R0, 1 ;  /* 0x3f80000000057421 */ /* 0x001fc60000000000 */
[----:B------:R-:W-:-:S04]  /*1570*/  FFMA R0, R9, R8, -0.33332768082618713379 ;  /* 0xbeaaa9ed09007423 */ /* 0x000fc80000000008 */
[----:B------:R-:W-:Y:S01]  /*1580*/  FFMA R9, R9, R0, RZ ;  /* 0x0000000009097223 */ /* 0x000fe200000000ff */
[----:B------:R-:W0:Y:S02]  /*1590*/  MUFU.RCP R5, R5 ;  /* 0x0000000500057308 */ /* 0x000e240000001000 */
[----:B0-----:R-:W-:-:S05]  /*15a0*/  FFMA R6, R5, -2, R6 ;  /* 0xc000000005067823 */ /* 0x001fca0000000006 */
[----:B------:R-:W-:-:S04]  /*15b0*/  FSEL R7, R6, 1, !P0 ;  /* 0x3f80000006077808 */ /* 0x000fc80004000000 */
[--C-:B------:R-:W-:Y:S01]  /*15c0*/  LOP3.LUT R7, R7, 0x80000000, R4.reuse, 0xb8, !PT ;  /* 0x8000000007077812 */ /* 0x100fe200078eb804 */
[----:B------:R-:W-:-:S05]  /*15d0*/  @!P1 FFMA R7, R4, R9, R4 ;  /* 0x0000000904079223 */ /* 0x000fca0000000004 */
[----:B------:R-:W-:Y:S01]  /*15e0*/  STG.E desc[UR6][R2.64], R7 ;  /* 0x0000000702007986 */ /* 0x000fe2000c101906 */
[----:B------:R-:W-:Y:S05]  /*15f0*/  EXIT ;  /* 0x000000000000794d */ /* 0x000fea0003800000 */
.L_x_50:
        /* <DEDUP_REMOVED lines=16> */
.L_x_57:


//--------------------- .nv.shared.reserved.0     --------------------------
	.section	.nv.shared.reserved.0,"aw",@nobits
	.weak		__nv_reservedSMEM_offset_0_alias
	.size		__nv_reservedSMEM_offset_0_alias, 0, 64
	.other		__nv_reservedSMEM_offset_0_alias,@"STO_CUDA_RESERVED_SHARED STV_DEFAULT"
__nv_reservedSMEM_offset_0_alias:
	.zero		0
	.zero		64


//--------------------- .nv.constant0._Z9kernel_L2PKfPfim --------------------------
	.section	.nv.constant0._Z9kernel_L2PKfPfim,"a",@progbits
	.sectionflags	@""
	.align	4
.nv.constant0._Z9kernel_L2PKfPfim:
	.zero		928


//--------------------- .nv.constant0._Z11kernel_fillPffm --------------------------
	.section	.nv.constant0._Z11kernel_fillPffm,"a",@progbits
	.sectionflags	@""
	.align	4
.nv.constant0._Z11kernel_fillPffm:
	.zero		920


//--------------------- .nv.constant0._Z12kernel_BLX_aPKfS0_PfS0_fm --------------------------
	.section	.nv.constant0._Z12kernel_BLX_aPKfS0_PfS0_fm,"a",@progbits
	.sectionflags	@""
	.align	4
.nv.constant0._Z12kernel_BLX_aPKfS0_PfS0_fm:
	.zero		944


//--------------------- .nv.constant0._Z12kernel_scalePfffm --------------------------
	.section	.nv.constant0._Z12kernel_scalePfffm,"a",@progbits
	.sectionflags	@""
	.align	4
.nv.constant0._Z12kernel_scalePfffm:
	.zero		920


//--------------------- .nv.constant0._Z10kernel_absPfm --------------------------
	.section	.nv.constant0._Z10kernel_absPfm,"a",@progbits
	.sectionflags	@""
	.align	4
.nv.constant0._Z10kernel_absPfm:
	.zero		912


//--------------------- .nv.constant0._Z11kernel_tanhPfm --------------------------
	.section	.nv.constant0._Z11kernel_tanhPfm,"a",@progbits
	.sectionflags	@""
	.align	4
.nv.constant0._Z11kernel_tanhPfm:
	.zero		912


//--------------------- SYMBOLS --------------------------

	.type		.nv.reservedSmem.offset0,@object
	.size		.nv.reservedSmem.offset0,0x4
